//
// Generated by NVIDIA NVVM Compiler
//
// Compiler Build ID: CL-36424714
// Cuda compilation tools, release 13.0, V13.0.88
// Based on NVVM 20.0.0
//

.version 9.0
.target sm_100
.address_size 64

	// .globl	_Z10initializeiPii
.global .align 4 .u32 gT;
.global .align 1 .b8 _ZN34_INTERNAL_b1cac7d1_4_k_cu_6d108f6f4cuda3std3__45__cpo5beginE[1];
.global .align 1 .b8 _ZN34_INTERNAL_b1cac7d1_4_k_cu_6d108f6f4cuda3std3__45__cpo3endE[1];
.global .align 1 .b8 _ZN34_INTERNAL_b1cac7d1_4_k_cu_6d108f6f4cuda3std3__45__cpo6cbeginE[1];
.global .align 1 .b8 _ZN34_INTERNAL_b1cac7d1_4_k_cu_6d108f6f4cuda3std3__45__cpo4cendE[1];
.global .align 1 .b8 _ZN34_INTERNAL_b1cac7d1_4_k_cu_6d108f6f4cuda3std3__45__cpo6rbeginE[1];
.global .align 1 .b8 _ZN34_INTERNAL_b1cac7d1_4_k_cu_6d108f6f4cuda3std3__45__cpo4rendE[1];
.global .align 1 .b8 _ZN34_INTERNAL_b1cac7d1_4_k_cu_6d108f6f4cuda3std3__45__cpo7crbeginE[1];
.global .align 1 .b8 _ZN34_INTERNAL_b1cac7d1_4_k_cu_6d108f6f4cuda3std3__45__cpo5crendE[1];
.global .align 1 .b8 _ZN34_INTERNAL_b1cac7d1_4_k_cu_6d108f6f4cuda3std3__436_GLOBAL__N__b1cac7d1_4_k_cu_6d108f6f6ignoreE[1];
.global .align 1 .b8 _ZN34_INTERNAL_b1cac7d1_4_k_cu_6d108f6f4cuda3std3__419piecewise_constructE[1];
.global .align 1 .b8 _ZN34_INTERNAL_b1cac7d1_4_k_cu_6d108f6f4cuda3std3__48in_placeE[1];
.global .align 1 .b8 _ZN34_INTERNAL_b1cac7d1_4_k_cu_6d108f6f4cuda3std3__420unreachable_sentinelE[1];
.global .align 1 .b8 _ZN34_INTERNAL_b1cac7d1_4_k_cu_6d108f6f4cuda3std3__47nulloptE[1];
.global .align 1 .b8 _ZN34_INTERNAL_b1cac7d1_4_k_cu_6d108f6f4cuda3std3__48unexpectE[1];
.global .align 1 .b8 _ZN34_INTERNAL_b1cac7d1_4_k_cu_6d108f6f4cuda3std6ranges3__45__cpo4swapE[1];
.global .align 1 .b8 _ZN34_INTERNAL_b1cac7d1_4_k_cu_6d108f6f4cuda3std6ranges3__45__cpo9iter_moveE[1];
.global .align 1 .b8 _ZN34_INTERNAL_b1cac7d1_4_k_cu_6d108f6f4cuda3std6ranges3__45__cpo5beginE[1];
.global .align 1 .b8 _ZN34_INTERNAL_b1cac7d1_4_k_cu_6d108f6f4cuda3std6ranges3__45__cpo3endE[1];
.global .align 1 .b8 _ZN34_INTERNAL_b1cac7d1_4_k_cu_6d108f6f4cuda3std6ranges3__45__cpo6cbeginE[1];
.global .align 1 .b8 _ZN34_INTERNAL_b1cac7d1_4_k_cu_6d108f6f4cuda3std6ranges3__45__cpo4cendE[1];
.global .align 1 .b8 _ZN34_INTERNAL_b1cac7d1_4_k_cu_6d108f6f4cuda3std6ranges3__45__cpo7advanceE[1];
.global .align 1 .b8 _ZN34_INTERNAL_b1cac7d1_4_k_cu_6d108f6f4cuda3std6ranges3__45__cpo9iter_swapE[1];
.global .align 1 .b8 _ZN34_INTERNAL_b1cac7d1_4_k_cu_6d108f6f4cuda3std6ranges3__45__cpo4nextE[1];
.global .align 1 .b8 _ZN34_INTERNAL_b1cac7d1_4_k_cu_6d108f6f4cuda3std6ranges3__45__cpo4prevE[1];
.global .align 1 .b8 _ZN34_INTERNAL_b1cac7d1_4_k_cu_6d108f6f4cuda3std6ranges3__45__cpo4dataE[1];
.global .align 1 .b8 _ZN34_INTERNAL_b1cac7d1_4_k_cu_6d108f6f4cuda3std6ranges3__45__cpo5cdataE[1];
.global .align 1 .b8 _ZN34_INTERNAL_b1cac7d1_4_k_cu_6d108f6f4cuda3std6ranges3__45__cpo4sizeE[1];
.global .align 1 .b8 _ZN34_INTERNAL_b1cac7d1_4_k_cu_6d108f6f4cuda3std6ranges3__45__cpo5ssizeE[1];
.global .align 1 .b8 _ZN34_INTERNAL_b1cac7d1_4_k_cu_6d108f6f4cuda3std6ranges3__45__cpo8distanceE[1];
.global .align 1 .b8 _ZN34_INTERNAL_b1cac7d1_4_k_cu_6d108f6f6thrust24THRUST_300001_SM_1000_NS8cuda_cub3parE[1];
.global .align 1 .b8 _ZN34_INTERNAL_b1cac7d1_4_k_cu_6d108f6f6thrust24THRUST_300001_SM_1000_NS8cuda_cub10par_nosyncE[1];
.global .align 1 .b8 _ZN34_INTERNAL_b1cac7d1_4_k_cu_6d108f6f6thrust24THRUST_300001_SM_1000_NS6system6detail10sequential3seqE[1];
.global .align 1 .b8 _ZN34_INTERNAL_b1cac7d1_4_k_cu_6d108f6f6thrust24THRUST_300001_SM_1000_NS12placeholders2_1E[1];
.global .align 1 .b8 _ZN34_INTERNAL_b1cac7d1_4_k_cu_6d108f6f6thrust24THRUST_300001_SM_1000_NS12placeholders2_2E[1];
.global .align 1 .b8 _ZN34_INTERNAL_b1cac7d1_4_k_cu_6d108f6f6thrust24THRUST_300001_SM_1000_NS12placeholders2_3E[1];
.global .align 1 .b8 _ZN34_INTERNAL_b1cac7d1_4_k_cu_6d108f6f6thrust24THRUST_300001_SM_1000_NS12placeholders2_4E[1];
.global .align 1 .b8 _ZN34_INTERNAL_b1cac7d1_4_k_cu_6d108f6f6thrust24THRUST_300001_SM_1000_NS12placeholders2_5E[1];
.global .align 1 .b8 _ZN34_INTERNAL_b1cac7d1_4_k_cu_6d108f6f6thrust24THRUST_300001_SM_1000_NS12placeholders2_6E[1];
.global .align 1 .b8 _ZN34_INTERNAL_b1cac7d1_4_k_cu_6d108f6f6thrust24THRUST_300001_SM_1000_NS12placeholders2_7E[1];
.global .align 1 .b8 _ZN34_INTERNAL_b1cac7d1_4_k_cu_6d108f6f6thrust24THRUST_300001_SM_1000_NS12placeholders2_8E[1];
.global .align 1 .b8 _ZN34_INTERNAL_b1cac7d1_4_k_cu_6d108f6f6thrust24THRUST_300001_SM_1000_NS12placeholders2_9E[1];
.global .align 1 .b8 _ZN34_INTERNAL_b1cac7d1_4_k_cu_6d108f6f6thrust24THRUST_300001_SM_1000_NS12placeholders3_10E[1];
.global .align 1 .b8 _ZN34_INTERNAL_b1cac7d1_4_k_cu_6d108f6f6thrust24THRUST_300001_SM_1000_NS3seqE[1];

.visible .entry _Z10initializeiPii(
	.param .u32 _Z10initializeiPii_param_0,
	.param .u64 .ptr .align 1 _Z10initializeiPii_param_1,
	.param .u32 _Z10initializeiPii_param_2
)
{
	.reg .pred 	%p<2>;
	.reg .b32 	%r<4>;
	.reg .b64 	%rd<5>;

	ld.param.u32 	%r2, [_Z10initializeiPii_param_0];
	ld.param.u64 	%rd1, [_Z10initializeiPii_param_1];
	ld.param.u32 	%r3, [_Z10initializeiPii_param_2];
	mov.u32 	%r1, %tid.x;
	setp.ne.s32 	%p1, %r1, 0;
	@%p1 bra 	$L__BB0_2;
	st.global.u32 	[gT], %r2;
$L__BB0_2:
	cvta.to.global.u64 	%rd2, %rd1;
	mul.wide.u32 	%rd3, %r1, 4;
	add.s64 	%rd4, %rd2, %rd3;
	st.global.u32 	[%rd4], %r3;
	ret;

}
	// .globl	_Z2K2PiS_S_i
.visible .entry _Z2K2PiS_S_i(
	.param .u64 .ptr .align 1 _Z2K2PiS_S_i_param_0,
	.param .u64 .ptr .align 1 _Z2K2PiS_S_i_param_1,
	.param .u64 .ptr .align 1 _Z2K2PiS_S_i_param_2,
	.param .u32 _Z2K2PiS_S_i_param_3
)
{
	.reg .pred 	%p<4>;
	.reg .b32 	%r<9>;
	.reg .b64 	%rd<11>;

	ld.param.u64 	%rd2, [_Z2K2PiS_S_i_param_0];
	ld.param.u64 	%rd3, [_Z2K2PiS_S_i_param_1];
	ld.param.u64 	%rd4, [_Z2K2PiS_S_i_param_2];
	ld.param.u32 	%r3, [_Z2K2PiS_S_i_param_3];
	ld.global.u32 	%r4, [gT];
	rem.s32 	%r5, %r3, %r4;
	setp.eq.s32 	%p1, %r5, 0;
	@%p1 bra 	$L__BB1_4;
	cvta.to.global.u64 	%rd5, %rd2;
	mov.u32 	%r1, %tid.x;
	mul.wide.u32 	%rd6, %r1, 4;
	add.s64 	%rd1, %rd5, %rd6;
	ld.global.u32 	%r2, [%rd1];
	setp.lt.s32 	%p2, %r2, 1;
	@%p2 bra 	$L__BB1_4;
	cvta.to.global.u64 	%rd7, %rd3;
	add.s64 	%rd9, %rd7, %rd6;
	ld.global.u32 	%r6, [%rd9];
	add.s32 	%r7, %r2, %r6;
	st.global.u32 	[%rd1], %r7;
	setp.gt.s32 	%p3, %r7, 0;
	@%p3 bra 	$L__BB1_4;
	cvta.to.global.u64 	%rd10, %rd4;
	atom.global.add.u32 	%r8, [%rd10], -1;
$L__BB1_4:
	ret;

}
	// .globl	_Z2K1PiS_PxS_S_S_S_i
.visible .entry _Z2K1PiS_PxS_S_S_S_i(
	.param .u64 .ptr .align 1 _Z2K1PiS_PxS_S_S_S_i_param_0,
	.param .u64 .ptr .align 1 _Z2K1PiS_PxS_S_S_S_i_param_1,
	.param .u64 .ptr .align 1 _Z2K1PiS_PxS_S_S_S_i_param_2,
	.param .u64 .ptr .align 1 _Z2K1PiS_PxS_S_S_S_i_param_3,
	.param .u64 .ptr .align 1 _Z2K1PiS_PxS_S_S_S_i_param_4,
	.param .u64 .ptr .align 1 _Z2K1PiS_PxS_S_S_S_i_param_5,
	.param .u64 .ptr .align 1 _Z2K1PiS_PxS_S_S_S_i_param_6,
	.param .u32 _Z2K1PiS_PxS_S_S_S_i_param_7
)
{
	.reg .pred 	%p<31>;
	.reg .b32 	%r<35>;
	.reg .b64 	%rd<51>;

	ld.param.u64 	%rd10, [_Z2K1PiS_PxS_S_S_S_i_param_0];
	ld.param.u64 	%rd6, [_Z2K1PiS_PxS_S_S_S_i_param_2];
	ld.param.u64 	%rd7, [_Z2K1PiS_PxS_S_S_S_i_param_4];
	ld.param.u64 	%rd9, [_Z2K1PiS_PxS_S_S_S_i_param_6];
	ld.param.u32 	%r14, [_Z2K1PiS_PxS_S_S_S_i_param_7];
	cvta.to.global.u64 	%rd1, %rd10;
	ld.global.u32 	%r15, [gT];
	rem.s32 	%r16, %r14, %r15;
	setp.eq.s32 	%p2, %r16, 0;
	@%p2 bra 	$L__BB2_17;
	mov.u32 	%r1, %ctaid.x;
	mul.wide.u32 	%rd11, %r1, 4;
	add.s64 	%rd12, %rd1, %rd11;
	ld.global.u32 	%r17, [%rd12];
	setp.lt.s32 	%p3, %r17, 1;
	@%p3 bra 	$L__BB2_17;
	mov.u32 	%r2, %tid.x;
	setp.ne.s32 	%p4, %r2, 0;
	cvta.to.global.u64 	%rd13, %rd6;
	mul.wide.u32 	%rd14, %r1, 8;
	add.s64 	%rd2, %rd13, %rd14;
	@%p4 bra 	$L__BB2_4;
	mov.b64 	%rd15, 1000000000000000000;
	st.global.u64 	[%rd2], %rd15;
$L__BB2_4:
	ld.param.u64 	%rd49, [_Z2K1PiS_PxS_S_S_S_i_param_5];
	cvta.to.global.u64 	%rd17, %rd49;
	cvta.to.global.u64 	%rd18, %rd9;
	bar.sync 	0;
	add.s32 	%r18, %r14, %r1;
	ld.global.u32 	%r19, [gT];
	rem.s32 	%r34, %r18, %r19;
	mul.wide.s32 	%rd19, %r34, 4;
	add.s64 	%rd20, %rd18, %rd19;
	ld.global.u32 	%r4, [%rd20];
	add.s64 	%rd22, %rd18, %rd11;
	ld.global.u32 	%r5, [%rd22];
	sub.s32 	%r20, %r4, %r5;
	add.s64 	%rd23, %rd17, %rd19;
	ld.global.u32 	%r6, [%rd23];
	add.s64 	%rd24, %rd17, %rd11;
	ld.global.u32 	%r7, [%rd24];
	sub.s32 	%r8, %r6, %r7;
	mul.wide.u32 	%rd25, %r2, 4;
	add.s64 	%rd26, %rd18, %rd25;
	ld.global.u32 	%r9, [%rd26];
	sub.s32 	%r10, %r9, %r5;
	add.s64 	%rd27, %rd17, %rd25;
	ld.global.u32 	%r11, [%rd27];
	sub.s32 	%r12, %r11, %r7;
	mul.wide.s32 	%rd28, %r12, %r20;
	mul.wide.s32 	%rd29, %r10, %r8;
	setp.ne.s64 	%p6, %rd28, %rd29;
	setp.eq.s32 	%p7, %r2, %r1;
	or.pred  	%p8, %p7, %p6;
	mov.b64 	%rd50, 1000000000000000000;
	mov.pred 	%p30, 0;
	@%p8 bra 	$L__BB2_14;
	add.s64 	%rd32, %rd1, %rd25;
	ld.global.u32 	%r21, [%rd32];
	setp.lt.s32 	%p10, %r21, 1;
	@%p10 bra 	$L__BB2_14;
	add.s64 	%rd34, %rd1, %rd19;
	ld.global.u32 	%r22, [%rd34];
	setp.gt.s32 	%p11, %r22, 0;
	@%p11 bra 	$L__BB2_12;
	setp.ne.s32 	%p20, %r8, 0;
	@%p20 bra 	$L__BB2_10;
	min.s32 	%r29, %r4, %r9;
	setp.gt.s32 	%p24, %r29, %r5;
	@%p24 bra 	$L__BB2_13;
	max.s32 	%r30, %r4, %r9;
	setp.lt.s32 	%p26, %r30, %r5;
	@%p26 bra 	$L__BB2_13;
	bra.uni 	$L__BB2_14;
$L__BB2_10:
	min.s32 	%r27, %r6, %r11;
	setp.gt.s32 	%p21, %r27, %r7;
	@%p21 bra 	$L__BB2_13;
	max.s32 	%r28, %r6, %r11;
	setp.lt.s32 	%p23, %r28, %r7;
	@%p23 bra 	$L__BB2_13;
	bra.uni 	$L__BB2_14;
$L__BB2_12:
	min.s32 	%r23, %r7, %r6;
	setp.lt.s32 	%p13, %r11, %r23;
	max.s32 	%r24, %r7, %r6;
	setp.gt.s32 	%p14, %r11, %r24;
	min.s32 	%r25, %r5, %r4;
	setp.lt.s32 	%p15, %r9, %r25;
	or.pred  	%p16, %p13, %p15;
	or.pred  	%p17, %p16, %p14;
	max.s32 	%r26, %r5, %r4;
	setp.gt.s32 	%p18, %r9, %r26;
	or.pred  	%p19, %p17, %p18;
	@%p19 bra 	$L__BB2_14;
$L__BB2_13:
	mul.wide.s32 	%rd38, %r10, %r10;
	mul.wide.s32 	%rd39, %r12, %r12;
	add.s64 	%rd50, %rd39, %rd38;
	atom.global.min.s64 	%rd40, [%rd2], %rd50;
	mov.pred 	%p30, -1;
	mov.u32 	%r34, %r2;
$L__BB2_14:
	bar.sync 	0;
	not.pred 	%p28, %p30;
	@%p28 bra 	$L__BB2_17;
	ld.global.u64 	%rd41, [%rd2];
	setp.ne.s64 	%p29, %rd41, %rd50;
	@%p29 bra 	$L__BB2_17;
	ld.param.u64 	%rd48, [_Z2K1PiS_PxS_S_S_S_i_param_1];
	cvta.to.global.u64 	%rd42, %rd7;
	add.s64 	%rd44, %rd42, %rd11;
	ld.global.u32 	%r31, [%rd44];
	add.s32 	%r32, %r31, 1;
	st.global.u32 	[%rd44], %r32;
	cvta.to.global.u64 	%rd45, %rd48;
	mul.wide.s32 	%rd46, %r34, 4;
	add.s64 	%rd47, %rd45, %rd46;
	atom.global.add.u32 	%r33, [%rd47], -1;
$L__BB2_17:
	ret;

}
	// .globl	_ZN3cub18CUB_300001_SM_10006detail11EmptyKernelIvEEvv
.visible .entry _ZN3cub18CUB_300001_SM_10006detail11EmptyKernelIvEEvv()
{


	ret;

}
	// .globl	_ZN3cub18CUB_300001_SM_10006detail8for_each13static_kernelINS2_12policy_hub_t12policy_500_tEmN6thrust24THRUST_300001_SM_1000_NS8cuda_cub20__uninitialized_fill7functorINS7_10device_ptrIiEEiEEEEvT0_T1_
.visible .entry _ZN3cub18CUB_300001_SM_10006detail8for_each13static_kernelINS2_12policy_hub_t12policy_500_tEmN6thrust24THRUST_300001_SM_1000_NS8cuda_cub20__uninitialized_fill7functorINS7_10device_ptrIiEEiEEEEvT0_T1_(
	.param .u64 _ZN3cub18CUB_300001_SM_10006detail8for_each13static_kernelINS2_12policy_hub_t12policy_500_tEmN6thrust24THRUST_300001_SM_1000_NS8cuda_cub20__uninitialized_fill7functorINS7_10device_ptrIiEEiEEEEvT0_T1__param_0,
	.param .align 8 .b8 _ZN3cub18CUB_300001_SM_10006detail8for_each13static_kernelINS2_12policy_hub_t12policy_500_tEmN6thrust24THRUST_300001_SM_1000_NS8cuda_cub20__uninitialized_fill7functorINS7_10device_ptrIiEEiEEEEvT0_T1__param_1[16]
)
.maxntid 256
{
	.reg .pred 	%p<4>;
	.reg .b16 	%rs<5>;
	.reg .b32 	%r<12>;
	.reg .b64 	%rd<16>;

	ld.param.u32 	%r3, [_ZN3cub18CUB_300001_SM_10006detail8for_each13static_kernelINS2_12policy_hub_t12policy_500_tEmN6thrust24THRUST_300001_SM_1000_NS8cuda_cub20__uninitialized_fill7functorINS7_10device_ptrIiEEiEEEEvT0_T1__param_1+8];
	ld.param.u64 	%rd4, [_ZN3cub18CUB_300001_SM_10006detail8for_each13static_kernelINS2_12policy_hub_t12policy_500_tEmN6thrust24THRUST_300001_SM_1000_NS8cuda_cub20__uninitialized_fill7functorINS7_10device_ptrIiEEiEEEEvT0_T1__param_1];
	ld.param.u64 	%rd5, [_ZN3cub18CUB_300001_SM_10006detail8for_each13static_kernelINS2_12policy_hub_t12policy_500_tEmN6thrust24THRUST_300001_SM_1000_NS8cuda_cub20__uninitialized_fill7functorINS7_10device_ptrIiEEiEEEEvT0_T1__param_0];
	mov.u32 	%r9, %ctaid.x;
	mul.wide.u32 	%rd1, %r9, 512;
	sub.s64 	%rd2, %rd5, %rd1;
	setp.lt.u64 	%p1, %rd2, 512;
	@%p1 bra 	$L__BB4_2;
	mov.u32 	%r11, %tid.x;
	cvta.to.global.u64 	%rd11, %rd4;
	cvt.u64.u32 	%rd12, %r11;
	add.s64 	%rd13, %rd1, %rd12;
	shl.b64 	%rd14, %rd13, 2;
	add.s64 	%rd15, %rd11, %rd14;
	st.global.u32 	[%rd15], %r3;
	st.global.u32 	[%rd15+1024], %r3;
	bra.uni 	$L__BB4_6;
$L__BB4_2:
	cvta.to.global.u64 	%rd6, %rd4;
	mov.u32 	%r2, %tid.x;
	cvt.u64.u32 	%rd7, %r2;
	setp.le.u64 	%p2, %rd2, %rd7;
	add.s64 	%rd8, %rd1, %rd7;
	shl.b64 	%rd9, %rd8, 2;
	add.s64 	%rd3, %rd6, %rd9;
	@%p2 bra 	$L__BB4_4;
	st.global.u32 	[%rd3], %r3;
$L__BB4_4:
	add.s32 	%r10, %r2, 256;
	cvt.u64.u32 	%rd10, %r10;
	setp.le.u64 	%p3, %rd2, %rd10;
	@%p3 bra 	$L__BB4_6;
	st.global.u32 	[%rd3+1024], %r3;
$L__BB4_6:
	ret;

}
	// .globl	_ZN3cub18CUB_300001_SM_10006detail8for_each13static_kernelINS2_12policy_hub_t12policy_500_tEmN6thrust24THRUST_300001_SM_1000_NS8cuda_cub20__uninitialized_fill7functorINS7_10device_ptrIxEExEEEEvT0_T1_
.visible .entry _ZN3cub18CUB_300001_SM_10006detail8for_each13static_kernelINS2_12policy_hub_t12policy_500_tEmN6thrust24THRUST_300001_SM_1000_NS8cuda_cub20__uninitialized_fill7functorINS7_10device_ptrIxEExEEEEvT0_T1_(
	.param .u64 _ZN3cub18CUB_300001_SM_10006detail8for_each13static_kernelINS2_12policy_hub_t12policy_500_tEmN6thrust24THRUST_300001_SM_1000_NS8cuda_cub20__uninitialized_fill7functorINS7_10device_ptrIxEExEEEEvT0_T1__param_0,
	.param .align 8 .b8 _ZN3cub18CUB_300001_SM_10006detail8for_each13static_kernelINS2_12policy_hub_t12policy_500_tEmN6thrust24THRUST_300001_SM_1000_NS8cuda_cub20__uninitialized_fill7functorINS7_10device_ptrIxEExEEEEvT0_T1__param_1[16]
)
.maxntid 256
{
	.reg .pred 	%p<4>;
	.reg .b32 	%r<5>;
	.reg .b64 	%rd<18>;

	ld.param.u64 	%rd6, [_ZN3cub18CUB_300001_SM_10006detail8for_each13static_kernelINS2_12policy_hub_t12policy_500_tEmN6thrust24THRUST_300001_SM_1000_NS8cuda_cub20__uninitialized_fill7functorINS7_10device_ptrIxEExEEEEvT0_T1__param_1+8];
	ld.param.u64 	%rd5, [_ZN3cub18CUB_300001_SM_10006detail8for_each13static_kernelINS2_12policy_hub_t12policy_500_tEmN6thrust24THRUST_300001_SM_1000_NS8cuda_cub20__uninitialized_fill7functorINS7_10device_ptrIxEExEEEEvT0_T1__param_1];
	ld.param.u64 	%rd7, [_ZN3cub18CUB_300001_SM_10006detail8for_each13static_kernelINS2_12policy_hub_t12policy_500_tEmN6thrust24THRUST_300001_SM_1000_NS8cuda_cub20__uninitialized_fill7functorINS7_10device_ptrIxEExEEEEvT0_T1__param_0];
	mov.u32 	%r2, %ctaid.x;
	mul.wide.u32 	%rd1, %r2, 512;
	sub.s64 	%rd2, %rd7, %rd1;
	setp.lt.u64 	%p1, %rd2, 512;
	@%p1 bra 	$L__BB5_2;
	mov.u32 	%r4, %tid.x;
	cvta.to.global.u64 	%rd13, %rd5;
	cvt.u64.u32 	%rd14, %r4;
	add.s64 	%rd15, %rd1, %rd14;
	shl.b64 	%rd16, %rd15, 3;
	add.s64 	%rd17, %rd13, %rd16;
	st.global.u64 	[%rd17], %rd6;
	st.global.u64 	[%rd17+2048], %rd6;
	bra.uni 	$L__BB5_6;
$L__BB5_2:
	cvta.to.global.u64 	%rd8, %rd5;
	mov.u32 	%r1, %tid.x;
	cvt.u64.u32 	%rd9, %r1;
	setp.le.u64 	%p2, %rd2, %rd9;
	add.s64 	%rd10, %rd1, %rd9;
	shl.b64 	%rd11, %rd10, 3;
	add.s64 	%rd4, %rd8, %rd11;
	@%p2 bra 	$L__BB5_4;
	st.global.u64 	[%rd4], %rd6;
$L__BB5_4:
	add.s32 	%r3, %r1, 256;
	cvt.u64.u32 	%rd12, %r3;
	setp.le.u64 	%p3, %rd2, %rd12;
	@%p3 bra 	$L__BB5_6;
	st.global.u64 	[%rd4+2048], %rd6;
$L__BB5_6:
	ret;

}
	// .globl	_ZN3cub18CUB_300001_SM_10006detail8for_each13static_kernelINS2_12policy_hub_t12policy_500_tElN6thrust24THRUST_300001_SM_1000_NS8cuda_cub6__fill7functorINS7_6detail15normal_iteratorINS7_10device_ptrIiEEEEiEEEEvT0_T1_
.visible .entry _ZN3cub18CUB_300001_SM_10006detail8for_each13static_kernelINS2_12policy_hub_t12policy_500_tElN6thrust24THRUST_300001_SM_1000_NS8cuda_cub6__fill7functorINS7_6detail15normal_iteratorINS7_10device_ptrIiEEEEiEEEEvT0_T1_(
	.param .u64 _ZN3cub18CUB_300001_SM_10006detail8for_each13static_kernelINS2_12policy_hub_t12policy_500_tElN6thrust24THRUST_300001_SM_1000_NS8cuda_cub6__fill7functorINS7_6detail15normal_iteratorINS7_10device_ptrIiEEEEiEEEEvT0_T1__param_0,
	.param .align 8 .b8 _ZN3cub18CUB_300001_SM_10006detail8for_each13static_kernelINS2_12policy_hub_t12policy_500_tElN6thrust24THRUST_300001_SM_1000_NS8cuda_cub6__fill7functorINS7_6detail15normal_iteratorINS7_10device_ptrIiEEEEiEEEEvT0_T1__param_1[16]
)
.maxntid 256
{
	.reg .pred 	%p<4>;
	.reg .b16 	%rs<5>;
	.reg .b32 	%r<12>;
	.reg .b64 	%rd<17>;

	ld.param.u32 	%r3, [_ZN3cub18CUB_300001_SM_10006detail8for_each13static_kernelINS2_12policy_hub_t12policy_500_tElN6thrust24THRUST_300001_SM_1000_NS8cuda_cub6__fill7functorINS7_6detail15normal_iteratorINS7_10device_ptrIiEEEEiEEEEvT0_T1__param_1+8];
	ld.param.u64 	%rd5, [_ZN3cub18CUB_300001_SM_10006detail8for_each13static_kernelINS2_12policy_hub_t12policy_500_tElN6thrust24THRUST_300001_SM_1000_NS8cuda_cub6__fill7functorINS7_6detail15normal_iteratorINS7_10device_ptrIiEEEEiEEEEvT0_T1__param_1];
	ld.param.u64 	%rd6, [_ZN3cub18CUB_300001_SM_10006detail8for_each13static_kernelINS2_12policy_hub_t12policy_500_tElN6thrust24THRUST_300001_SM_1000_NS8cuda_cub6__fill7functorINS7_6detail15normal_iteratorINS7_10device_ptrIiEEEEiEEEEvT0_T1__param_0];
	mov.u32 	%r9, %ctaid.x;
	mul.wide.u32 	%rd1, %r9, 512;
	sub.s64 	%rd2, %rd6, %rd1;
	setp.lt.s64 	%p1, %rd2, 512;
	@%p1 bra 	$L__BB6_2;
	mov.u32 	%r11, %tid.x;
	cvta.to.global.u64 	%rd12, %rd5;
	cvt.u64.u32 	%rd13, %r11;
	add.s64 	%rd14, %rd1, %rd13;
	shl.b64 	%rd15, %rd14, 2;
	add.s64 	%rd16, %rd12, %rd15;
	st.global.u32 	[%rd16], %r3;
	st.global.u32 	[%rd16+1024], %r3;
	bra.uni 	$L__BB6_6;
$L__BB6_2:
	cvta.to.global.u64 	%rd7, %rd5;
	mov.u32 	%r2, %tid.x;
	cvt.s64.s32 	%rd3, %rd2;
	cvt.u64.u32 	%rd8, %r2;
	setp.le.s64 	%p2, %rd3, %rd8;
	add.s64 	%rd9, %rd1, %rd8;
	shl.b64 	%rd10, %rd9, 2;
	add.s64 	%rd4, %rd7, %rd10;
	@%p2 bra 	$L__BB6_4;
	st.global.u32 	[%rd4], %r3;
$L__BB6_4:
	add.s32 	%r10, %r2, 256;
	cvt.u64.u32 	%rd11, %r10;
	setp.le.s64 	%p3, %rd3, %rd11;
	@%p3 bra 	$L__BB6_6;
	st.global.u32 	[%rd4+1024], %r3;
$L__BB6_6:
	ret;

}


// ===== COMPILED SASS (sm_100) =====

	.target	sm_100

	.elftype	@"ET_EXEC"


//--------------------- .note.nv.tkinfo           --------------------------
	.section	.note.nv.tkinfo,"",@"SHT_NOTE"
	.sectionflags	@"SHF_NOTE_NV_TKINFO"
	.tkinfo
        /*0018*/ 	.word	0x00000002
        /*0030*/ 	.string	""
        /*0030*/ 	.string	"ptxas"
        /*0030*/ 	.string	"Cuda compilation tools, release 13.0, V13.0.88"
        /*0030*/ 	.string	"Build cuda_13.0.r13.0/compiler.36424714_0"
        /*0030*/ 	.string	"-arch sm_100 -m 64 "



//--------------------- .note.nv.cuinfo           --------------------------
	.section	.note.nv.cuinfo,"",@"SHT_NOTE"
	.sectionflags	@"SHF_NOTE_NV_CUINFO"
        /*0018*/ 	.short	0x0002
        /*001a*/ 	.short	0x0064
        /*001c*/ 	.short	0x0082
	.zero		2


//--------------------- .nv.info                  --------------------------
	.section	.nv.info,"",@"SHT_CUDA_INFO"
	.align	4


	//----- nvinfo : EIATTR_REGCOUNT
	.align		4
        /*0000*/ 	.byte	0x04, 0x2f
        /*0002*/ 	.short	(.L_45 - .L_44)
	.align		4
.L_44:
        /*0004*/ 	.word	index@(_Z10initializeiPii)
        /*0008*/ 	.word	0x0000000e


	//----- nvinfo : EIATTR_FRAME_SIZE
	.align		4
.L_45:
        /*000c*/ 	.byte	0x04, 0x11
        /*000e*/ 	.short	(.L_47 - .L_46)
	.align		4
.L_46:
        /*0010*/ 	.word	index@(_Z10initializeiPii)
        /*0014*/ 	.word	0x00000000


	//----- nvinfo : EIATTR_REGCOUNT
	.align		4
.L_47:
        /*0018*/ 	.byte	0x04, 0x2f
        /*001a*/ 	.short	(.L_49 - .L_48)
	.align		4
.L_48:
        /*001c*/ 	.word	index@(_Z2K2PiS_S_i)
        /*0020*/ 	.word	0x0000000c


	//----- nvinfo : EIATTR_FRAME_SIZE
	.align		4
.L_49:
        /*0024*/ 	.byte	0x04, 0x11
        /*0026*/ 	.short	(.L_51 - .L_50)
	.align		4
.L_50:
        /*0028*/ 	.word	index@(_Z2K2PiS_S_i)
        /*002c*/ 	.word	0x00000000


	//----- nvinfo : EIATTR_REGCOUNT
	.align		4
.L_51:
        /*0030*/ 	.byte	0x04, 0x2f
        /*0032*/ 	.short	(.L_53 - .L_52)
	.align		4
.L_52:
        /*0034*/ 	.word	index@(_Z2K1PiS_PxS_S_S_S_i)
        /*0038*/ 	.word	0x0000001e


	//----- nvinfo : EIATTR_FRAME_SIZE
	.align		4
.L_53:
        /*003c*/ 	.byte	0x04, 0x11
        /*003e*/ 	.short	(.L_55 - .L_54)
	.align		4
.L_54:
        /*0040*/ 	.word	index@(_Z2K1PiS_PxS_S_S_S_i)
        /*0044*/ 	.word	0x00000000


	//----- nvinfo : EIATTR_REGCOUNT
	.align		4
.L_55:
        /*0048*/ 	.byte	0x04, 0x2f
        /*004a*/ 	.short	(.L_57 - .L_56)
	.align		4
.L_56:
        /*004c*/ 	.word	index@(_ZN3cub18CUB_300001_SM_10006detail11EmptyKernelIvEEvv)
        /*0050*/ 	.word	0x00000004


	//----- nvinfo : EIATTR_FRAME_SIZE
	.align		4
.L_57:
        /*0054*/ 	.byte	0x04, 0x11
        /*0056*/ 	.short	(.L_59 - .L_58)
	.align		4
.L_58:
        /*0058*/ 	.word	index@(_ZN3cub18CUB_300001_SM_10006detail11EmptyKernelIvEEvv)
        /*005c*/ 	.word	0x00000000


	//----- nvinfo : EIATTR_REGCOUNT
	.align		4
.L_59:
        /*0060*/ 	.byte	0x04, 0x2f
        /*0062*/ 	.short	(.L_61 - .L_60)
	.align		4
.L_60:
        /*0064*/ 	.word	index@(_ZN3cub18CUB_300001_SM_10006detail8for_each13static_kernelINS2_12policy_hub_t12policy_500_tEmN6thrust24THRUST_300001_SM_1000_NS8cuda_cub20__uninitialized_fill7functorINS7_10device_ptrIiEEiEEEEvT0_T1_)
        /*0068*/ 	.word	0x00000008


	//----- nvinfo : EIATTR_FRAME_SIZE
	.align		4
.L_61:
        /*006c*/ 	.byte	0x04, 0x11
        /*006e*/ 	.short	(.L_63 - .L_62)
	.align		4
.L_62:
        /*0070*/ 	.word	index@(_ZN3cub18CUB_300001_SM_10006detail8for_each13static_kernelINS2_12policy_hub_t12policy_500_tEmN6thrust24THRUST_300001_SM_1000_NS8cuda_cub20__uninitialized_fill7functorINS7_10device_ptrIiEEiEEEEvT0_T1_)
        /*0074*/ 	.word	0x00000000


	//----- nvinfo : EIATTR_REGCOUNT
	.align		4
.L_63:
        /*0078*/ 	.byte	0x04, 0x2f
        /*007a*/ 	.short	(.L_65 - .L_64)
	.align		4
.L_64:
        /*007c*/ 	.word	index@(_ZN3cub18CUB_300001_SM_10006detail8for_each13static_kernelINS2_12policy_hub_t12policy_500_tEmN6thrust24THRUST_300001_SM_1000_NS8cuda_cub20__uninitialized_fill7functorINS7_10device_ptrIxEExEEEEvT0_T1_)
        /*0080*/ 	.word	0x00000009


	//----- nvinfo : EIATTR_FRAME_SIZE
	.align		4
.L_65:
        /*0084*/ 	.byte	0x04, 0x11
        /*0086*/ 	.short	(.L_67 - .L_66)
	.align		4
.L_66:
        /*0088*/ 	.word	index@(_ZN3cub18CUB_300001_SM_10006detail8for_each13static_kernelINS2_12policy_hub_t12policy_500_tEmN6thrust24THRUST_300001_SM_1000_NS8cuda_cub20__uninitialized_fill7functorINS7_10device_ptrIxEExEEEEvT0_T1_)
        /*008c*/ 	.word	0x00000000


	//----- nvinfo : EIATTR_REGCOUNT
	.align		4
.L_67:
        /*0090*/ 	.byte	0x04, 0x2f
        /*0092*/ 	.short	(.L_69 - .L_68)
	.align		4
.L_68:
        /*0094*/ 	.word	index@(_ZN3cub18CUB_300001_SM_10006detail8for_each13static_kernelINS2_12policy_hub_t12policy_500_tElN6thrust24THRUST_300001_SM_1000_NS8cuda_cub6__fill7functorINS7_6detail15normal_iteratorINS7_10device_ptrIiEEEEiEEEEvT0_T1_)
        /*0098*/ 	.word	0x00000008


	//----- nvinfo : EIATTR_FRAME_SIZE
	.align		4
.L_69:
        /*009c*/ 	.byte	0x04, 0x11
        /*009e*/ 	.short	(.L_71 - .L_70)
	.align		4
.L_70:
        /*00a0*/ 	.word	index@(_ZN3cub18CUB_300001_SM_10006detail8for_each13static_kernelINS2_12policy_hub_t12policy_500_tElN6thrust24THRUST_300001_SM_1000_NS8cuda_cub6__fill7functorINS7_6detail15normal_iteratorINS7_10device_ptrIiEEEEiEEEEvT0_T1_)
        /*00a4*/ 	.word	0x00000000


	//----- nvinfo : EIATTR_MIN_STACK_SIZE
	.align		4
.L_71:
        /*00a8*/ 	.byte	0x04, 0x12
        /*00aa*/ 	.short	(.L_73 - .L_72)
	.align		4
.L_72:
        /*00ac*/ 	.word	index@(_ZN3cub18CUB_300001_SM_10006detail8for_each13static_kernelINS2_12policy_hub_t12policy_500_tElN6thrust24THRUST_300001_SM_1000_NS8cuda_cub6__fill7functorINS7_6detail15normal_iteratorINS7_10device_ptrIiEEEEiEEEEvT0_T1_)
        /*00b0*/ 	.word	0x00000000


	//----- nvinfo : EIATTR_MIN_STACK_SIZE
	.align		4
.L_73:
        /*00b4*/ 	.byte	0x04, 0x12
        /*00b6*/ 	.short	(.L_75 - .L_74)
	.align		4
.L_74:
        /*00b8*/ 	.word	index@(_ZN3cub18CUB_300001_SM_10006detail8for_each13static_kernelINS2_12policy_hub_t12policy_500_tEmN6thrust24THRUST_300001_SM_1000_NS8cuda_cub20__uninitialized_fill7functorINS7_10device_ptrIxEExEEEEvT0_T1_)
        /*00bc*/ 	.word	0x00000000


	//----- nvinfo : EIATTR_MIN_STACK_SIZE
	.align		4
.L_75:
        /*00c0*/ 	.byte	0x04, 0x12
        /*00c2*/ 	.short	(.L_77 - .L_76)
	.align		4
.L_76:
        /*00c4*/ 	.word	index@(_ZN3cub18CUB_300001_SM_10006detail8for_each13static_kernelINS2_12policy_hub_t12policy_500_tEmN6thrust24THRUST_300001_SM_1000_NS8cuda_cub20__uninitialized_fill7functorINS7_10device_ptrIiEEiEEEEvT0_T1_)
        /*00c8*/ 	.word	0x00000000


	//----- nvinfo : EIATTR_MIN_STACK_SIZE
	.align		4
.L_77:
        /*00cc*/ 	.byte	0x04, 0x12
        /*00ce*/ 	.short	(.L_79 - .L_78)
	.align		4
.L_78:
        /*00d0*/ 	.word	index@(_ZN3cub18CUB_300001_SM_10006detail11EmptyKernelIvEEvv)
        /*00d4*/ 	.word	0x00000000


	//----- nvinfo : EIATTR_MIN_STACK_SIZE
	.align		4
.L_79:
        /*00d8*/ 	.byte	0x04, 0x12
        /*00da*/ 	.short	(.L_81 - .L_80)
	.align		4
.L_80:
        /*00dc*/ 	.word	index@(_Z2K1PiS_PxS_S_S_S_i)
        /*00e0*/ 	.word	0x00000000


	//----- nvinfo : EIATTR_MIN_STACK_SIZE
	.align		4
.L_81:
        /*00e4*/ 	.byte	0x04, 0x12
        /*00e6*/ 	.short	(.L_83 - .L_82)
	.align		4
.L_82:
        /*00e8*/ 	.word	index@(_Z2K2PiS_S_i)
        /*00ec*/ 	.word	0x00000000


	//----- nvinfo : EIATTR_MIN_STACK_SIZE
	.align		4
.L_83:
        /*00f0*/ 	.byte	0x04, 0x12
        /*00f2*/ 	.short	(.L_85 - .L_84)
	.align		4
.L_84:
        /*00f4*/ 	.word	index@(_Z10initializeiPii)
        /*00f8*/ 	.word	0x00000000
.L_85:


//--------------------- .nv.compat                --------------------------
	.section	.nv.compat,"",@"SHT_CUDA_COMPAT_INFO"
	.align	4
        /*0000*/ 	.byte	0x02, 0x09, 0x00, 0x00, 0x02, 0x02, 0x01, 0x00, 0x02, 0x05, 0x05, 0x00, 0x03, 0x07, 0x01, 0x01
        /*0010*/ 	.byte	0x02, 0x03, 0x00, 0x00, 0x02, 0x06, 0x01, 0x00, 0x04, 0x0b, 0x08, 0x00, 0x09, 0x00, 0x00, 0x00
        /*0020*/ 	.byte	0x00, 0x00, 0x00, 0x00


//--------------------- .nv.info._ZN3cub18CUB_300001_SM_10006detail8for_each13static_kernelINS2_12policy_hub_t12policy_500_tElN6thrust24THRUST_300001_SM_1000_NS8cuda_cub6__fill7functorINS7_6detail15normal_iteratorINS7_10device_ptrIiEEEEiEEEEvT0_T1_ --------------------------
	.section	.nv.info._ZN3cub18CUB_300001_SM_10006detail8for_each13static_kernelINS2_12policy_hub_t12policy_500_tElN6thrust24THRUST_300001_SM_1000_NS8cuda_cub6__fill7functorINS7_6detail15normal_iteratorINS7_10device_ptrIiEEEEiEEEEvT0_T1_,"",@"SHT_CUDA_INFO"
	.sectionflags	@""
	.align	4


	//----- nvinfo : EIATTR_CUDA_API_VERSION
	.align		4
        /*0000*/ 	.byte	0x04, 0x37
        /*0002*/ 	.short	(.L_87 - .L_86)
.L_86:
        /*0004*/ 	.word	0x00000082


	//----- nvinfo : EIATTR_KPARAM_INFO
	.align		4
.L_87:
        /*0008*/ 	.byte	0x04, 0x17
        /*000a*/ 	.short	(.L_89 - .L_88)
.L_88:
        /*000c*/ 	.word	0x00000000
        /*0010*/ 	.short	0x0001
        /*0012*/ 	.short	0x0008
        /*0014*/ 	.byte	0x00, 0xf0, 0x41, 0x00


	//----- nvinfo : EIATTR_KPARAM_INFO
	.align		4
.L_89:
        /*0018*/ 	.byte	0x04, 0x17
        /*001a*/ 	.short	(.L_91 - .L_90)
.L_90:
        /*001c*/ 	.word	0x00000000
        /*0020*/ 	.short	0x0000
        /*0022*/ 	.short	0x0000
        /*0024*/ 	.byte	0x00, 0xf0, 0x21, 0x00


	//----- nvinfo : EIATTR_SPARSE_MMA_MASK
	.align		4
.L_91:
        /*0028*/ 	.byte	0x03, 0x50
        /*002a*/ 	.short	0x0000


	//----- nvinfo : EIATTR_MAXREG_COUNT
	.align		4
        /*002c*/ 	.byte	0x03, 0x1b
        /*002e*/ 	.short	0x00ff


	//----- nvinfo : EIATTR_MERCURY_ISA_VERSION
	.align		4
        /*0030*/ 	.byte	0x03, 0x5f
        /*0032*/ 	.short	0x0101


	//----- nvinfo : EIATTR_VRC_CTA_INIT_COUNT
	.align		4
        /*0034*/ 	.byte	0x02, 0x4a
	.zero		1
	.zero		1


	//----- nvinfo : EIATTR_EXIT_INSTR_OFFSETS
	.align		4
        /*0038*/ 	.byte	0x04, 0x1c
        /*003a*/ 	.short	(.L_93 - .L_92)


	//   ....[0]....
.L_92:
        /*003c*/ 	.word	0x00000130


	//   ....[1]....
        /*0040*/ 	.word	0x00000240


	//   ....[2]....
        /*0044*/ 	.word	0x00000270


	//----- nvinfo : EIATTR_MAX_THREADS
	.align		4
.L_93:
        /*0048*/ 	.byte	0x04, 0x05
        /*004a*/ 	.short	(.L_95 - .L_94)
.L_94:
        /*004c*/ 	.word	0x00000100
        /*0050*/ 	.word	0x00000001
        /*0054*/ 	.word	0x00000001


	//----- nvinfo : EIATTR_CBANK_PARAM_SIZE
	.align		4
.L_95:
        /*0058*/ 	.byte	0x03, 0x19
        /*005a*/ 	.short	0x0018


	//----- nvinfo : EIATTR_PARAM_CBANK
	.align		4
        /*005c*/ 	.byte	0x04, 0x0a
        /*005e*/ 	.short	(.L_97 - .L_96)
	.align		4
.L_96:
        /*0060*/ 	.word	index@(.nv.constant0._ZN3cub18CUB_300001_SM_10006detail8for_each13static_kernelINS2_12policy_hub_t12policy_500_tElN6thrust24THRUST_300001_SM_1000_NS8cuda_cub6__fill7functorINS7_6detail15normal_iteratorINS7_10device_ptrIiEEEEiEEEEvT0_T1_)
        /*0064*/ 	.short	0x0380
        /*0066*/ 	.short	0x0018


	//----- nvinfo : EIATTR_SW_WAR
	.align		4
.L_97:
        /*0068*/ 	.byte	0x04, 0x36
        /*006a*/ 	.short	(.L_99 - .L_98)
.L_98:
        /*006c*/ 	.word	0x00000008
.L_99:


//--------------------- .nv.info._ZN3cub18CUB_300001_SM_10006detail8for_each13static_kernelINS2_12policy_hub_t12policy_500_tEmN6thrust24THRUST_300001_SM_1000_NS8cuda_cub20__uninitialized_fill7functorINS7_10device_ptrIxEExEEEEvT0_T1_ --------------------------
	.section	.nv.info._ZN3cub18CUB_300001_SM_10006detail8for_each13static_kernelINS2_12policy_hub_t12policy_500_tEmN6thrust24THRUST_300001_SM_1000_NS8cuda_cub20__uninitialized_fill7functorINS7_10device_ptrIxEExEEEEvT0_T1_,"",@"SHT_CUDA_INFO"
	.sectionflags	@""
	.align	4


	//----- nvinfo : EIATTR_CUDA_API_VERSION
	.align		4
        /*0000*/ 	.byte	0x04, 0x37
        /*0002*/ 	.short	(.L_101 - .L_100)
.L_100:
        /*0004*/ 	.word	0x00000082


	//----- nvinfo : EIATTR_KPARAM_INFO
	.align		4
.L_101:
        /*0008*/ 	.byte	0x04, 0x17
        /*000a*/ 	.short	(.L_103 - .L_102)
.L_102:
        /*000c*/ 	.word	0x00000000
        /*0010*/ 	.short	0x0001
        /*0012*/ 	.short	0x0008
        /*0014*/ 	.byte	0x00, 0xf0, 0x41, 0x00


	//----- nvinfo : EIATTR_KPARAM_INFO
	.align		4
.L_103:
        /*0018*/ 	.byte	0x04, 0x17
        /*001a*/ 	.short	(.L_105 - .L_104)
.L_104:
        /*001c*/ 	.word	0x00000000
        /*0020*/ 	.short	0x0000
        /*0022*/ 	.short	0x0000
        /*0024*/ 	.byte	0x00, 0xf0, 0x21, 0x00


	//----- nvinfo : EIATTR_SPARSE_MMA_MASK
	.align		4
.L_105:
        /*0028*/ 	.byte	0x03, 0x50
        /*002a*/ 	.short	0x0000


	//----- nvinfo : EIATTR_MAXREG_COUNT
	.align		4
        /*002c*/ 	.byte	0x03, 0x1b
        /*002e*/ 	.short	0x00ff


	//----- nvinfo : EIATTR_MERCURY_ISA_VERSION
	.align		4
        /*0030*/ 	.byte	0x03, 0x5f
        /*0032*/ 	.short	0x0101


	//----- nvinfo : EIATTR_VRC_CTA_INIT_COUNT
	.align		4
        /*0034*/ 	.byte	0x02, 0x4a
	.zero		1
	.zero		1


	//----- nvinfo : EIATTR_EXIT_INSTR_OFFSETS
	.align		4
        /*0038*/ 	.byte	0x04, 0x1c
        /*003a*/ 	.short	(.L_107 - .L_106)


	//   ....[0]....
.L_106:
        /*003c*/ 	.word	0x00000130


	//   ....[1]....
        /*0040*/ 	.word	0x00000230


	//   ....[2]....
        /*0044*/ 	.word	0x00000260


	//----- nvinfo : EIATTR_MAX_THREADS
	.align		4
.L_107:
        /*0048*/ 	.byte	0x04, 0x05
        /*004a*/ 	.short	(.L_109 - .L_108)
.L_108:
        /*004c*/ 	.word	0x00000100
        /*0050*/ 	.word	0x00000001
        /*0054*/ 	.word	0x00000001


	//----- nvinfo : EIATTR_CBANK_PARAM_SIZE
	.align		4
.L_109:
        /*0058*/ 	.byte	0x03, 0x19
        /*005a*/ 	.short	0x0018


	//----- nvinfo : EIATTR_PARAM_CBANK
	.align		4
        /*005c*/ 	.byte	0x04, 0x0a
        /*005e*/ 	.short	(.L_111 - .L_110)
	.align		4
.L_110:
        /*0060*/ 	.word	index@(.nv.constant0._ZN3cub18CUB_300001_SM_10006detail8for_each13static_kernelINS2_12policy_hub_t12policy_500_tEmN6thrust24THRUST_300001_SM_1000_NS8cuda_cub20__uninitialized_fill7functorINS7_10device_ptrIxEExEEEEvT0_T1_)
        /*0064*/ 	.short	0x0380
        /*0066*/ 	.short	0x0018


	//----- nvinfo : EIATTR_SW_WAR
	.align		4
.L_111:
        /*0068*/ 	.byte	0x04, 0x36
        /*006a*/ 	.short	(.L_113 - .L_112)
.L_112:
        /*006c*/ 	.word	0x00000008
.L_113:


//--------------------- .nv.info._ZN3cub18CUB_300001_SM_10006detail8for_each13static_kernelINS2_12policy_hub_t12policy_500_tEmN6thrust24THRUST_300001_SM_1000_NS8cuda_cub20__uninitialized_fill7functorINS7_10device_ptrIiEEiEEEEvT0_T1_ --------------------------
	.section	.nv.info._ZN3cub18CUB_300001_SM_10006detail8for_each13static_kernelINS2_12policy_hub_t12policy_500_tEmN6thrust24THRUST_300001_SM_1000_NS8cuda_cub20__uninitialized_fill7functorINS7_10device_ptrIiEEiEEEEvT0_T1_,"",@"SHT_CUDA_INFO"
	.sectionflags	@""
	.align	4


	//----- nvinfo : EIATTR_CUDA_API_VERSION
	.align		4
        /*0000*/ 	.byte	0x04, 0x37
        /*0002*/ 	.short	(.L_115 - .L_114)
.L_114:
        /*0004*/ 	.word	0x00000082


	//----- nvinfo : EIATTR_KPARAM_INFO
	.align		4
.L_115:
        /*0008*/ 	.byte	0x04, 0x17
        /*000a*/ 	.short	(.L_117 - .L_116)
.L_116:
        /*000c*/ 	.word	0x00000000
        /*0010*/ 	.short	0x0001
        /*0012*/ 	.short	0x0008
        /*0014*/ 	.byte	0x00, 0xf0, 0x41, 0x00


	//----- nvinfo : EIATTR_KPARAM_INFO
	.align		4
.L_117:
        /*0018*/ 	.byte	0x04, 0x17
        /*001a*/ 	.short	(.L_119 - .L_118)
.L_118:
        /*001c*/ 	.word	0x00000000
        /*0020*/ 	.short	0x0000
        /*0022*/ 	.short	0x0000
        /*0024*/ 	.byte	0x00, 0xf0, 0x21, 0x00


	//----- nvinfo : EIATTR_SPARSE_MMA_MASK
	.align		4
.L_119:
        /*0028*/ 	.byte	0x03, 0x50
        /*002a*/ 	.short	0x0000


	//----- nvinfo : EIATTR_MAXREG_COUNT
	.align		4
        /*002c*/ 	.byte	0x03, 0x1b
        /*002e*/ 	.short	0x00ff


	//----- nvinfo : EIATTR_MERCURY_ISA_VERSION
	.align		4
        /*0030*/ 	.byte	0x03, 0x5f
        /*0032*/ 	.short	0x0101


	//----- nvinfo : EIATTR_VRC_CTA_INIT_COUNT
	.align		4
        /*0034*/ 	.byte	0x02, 0x4a
	.zero		1
	.zero		1


	//----- nvinfo : EIATTR_EXIT_INSTR_OFFSETS
	.align		4
        /*0038*/ 	.byte	0x04, 0x1c
        /*003a*/ 	.short	(.L_121 - .L_120)


	//   ....[0]....
.L_120:
        /*003c*/ 	.word	0x00000130


	//   ....[1]....
        /*0040*/ 	.word	0x00000230


	//   ....[2]....
        /*0044*/ 	.word	0x00000260


	//----- nvinfo : EIATTR_MAX_THREADS
	.align		4
.L_121:
        /*0048*/ 	.byte	0x04, 0x05
        /*004a*/ 	.short	(.L_123 - .L_122)
.L_122:
        /*004c*/ 	.word	0x00000100
        /*0050*/ 	.word	0x00000001
        /*0054*/ 	.word	0x00000001


	//----- nvinfo : EIATTR_CBANK_PARAM_SIZE
	.align		4
.L_123:
        /*0058*/ 	.byte	0x03, 0x19
        /*005a*/ 	.short	0x0018


	//----- nvinfo : EIATTR_PARAM_CBANK
	.align		4
        /*005c*/ 	.byte	0x04, 0x0a
        /*005e*/ 	.short	(.L_125 - .L_124)
	.align		4
.L_124:
        /*0060*/ 	.word	index@(.nv.constant0._ZN3cub18CUB_300001_SM_10006detail8for_each13static_kernelINS2_12policy_hub_t12policy_500_tEmN6thrust24THRUST_300001_SM_1000_NS8cuda_cub20__uninitialized_fill7functorINS7_10device_ptrIiEEiEEEEvT0_T1_)
        /*0064*/ 	.short	0x0380
        /*0066*/ 	.short	0x0018


	//----- nvinfo : EIATTR_SW_WAR
	.align		4
.L_125:
        /*0068*/ 	.byte	0x04, 0x36
        /*006a*/ 	.short	(.L_127 - .L_126)
.L_126:
        /*006c*/ 	.word	0x00000008
.L_127:


//--------------------- .nv.info._ZN3cub18CUB_300001_SM_10006detail11EmptyKernelIvEEvv --------------------------
	.section	.nv.info._ZN3cub18CUB_300001_SM_10006detail11EmptyKernelIvEEvv,"",@"SHT_CUDA_INFO"
	.sectionflags	@""
	.align	4


	//----- nvinfo : EIATTR_CUDA_API_VERSION
	.align		4
        /*0000*/ 	.byte	0x04, 0x37
        /*0002*/ 	.short	(.L_129 - .L_128)
.L_128:
        /*0004*/ 	.word	0x00000082


	//----- nvinfo : EIATTR_SPARSE_MMA_MASK
	.align		4
.L_129:
        /*0008*/ 	.byte	0x03, 0x50
        /*000a*/ 	.short	0x0000


	//----- nvinfo : EIATTR_MAXREG_COUNT
	.align		4
        /*000c*/ 	.byte	0x03, 0x1b
        /*000e*/ 	.short	0x00ff


	//----- nvinfo : EIATTR_MERCURY_ISA_VERSION
	.align		4
        /*0010*/ 	.byte	0x03, 0x5f
        /*0012*/ 	.short	0x0101


	//----- nvinfo : EIATTR_VRC_CTA_INIT_COUNT
	.align		4
        /*0014*/ 	.byte	0x02, 0x4a
	.zero		1
	.zero		1


	//----- nvinfo : EIATTR_EXIT_INSTR_OFFSETS
	.align		4
        /*0018*/ 	.byte	0x04, 0x1c
        /*001a*/ 	.short	(.L_131 - .L_130)


	//   ....[0]....
.L_130:
        /*001c*/ 	.word	0x00000010


	//----- nvinfo : EIATTR_SW_WAR
	.align		4
.L_131:
        /*0020*/ 	.byte	0x04, 0x36
        /*0022*/ 	.short	(.L_133 - .L_132)
.L_132:
        /*0024*/ 	.word	0x00000008
.L_133:


//--------------------- .nv.info._Z2K1PiS_PxS_S_S_S_i --------------------------
	.section	.nv.info._Z2K1PiS_PxS_S_S_S_i,"",@"SHT_CUDA_INFO"
	.sectionflags	@""
	.align	4


	//----- nvinfo : EIATTR_CUDA_API_VERSION
	.align		4
        /*0000*/ 	.byte	0x04, 0x37
        /*0002*/ 	.short	(.L_135 - .L_134)
.L_134:
        /*0004*/ 	.word	0x00000082


	//----- nvinfo : EIATTR_KPARAM_INFO
	.align		4
.L_135:
        /*0008*/ 	.byte	0x04, 0x17
        /*000a*/ 	.short	(.L_137 - .L_136)
.L_136:
        /*000c*/ 	.word	0x00000000
        /*0010*/ 	.short	0x0007
        /*0012*/ 	.short	0x0038
        /*0014*/ 	.byte	0x00, 0xf0, 0x11, 0x00


	//----- nvinfo : EIATTR_KPARAM_INFO
	.align		4
.L_137:
        /*0018*/ 	.byte	0x04, 0x17
        /*001a*/ 	.short	(.L_139 - .L_138)
.L_138:
        /*001c*/ 	.word	0x00000000
        /*0020*/ 	.short	0x0006
        /*0022*/ 	.short	0x0030
        /*0024*/ 	.byte	0x00, 0xf5, 0x21, 0x00


	//----- nvinfo : EIATTR_KPARAM_INFO
	.align		4
.L_139:
        /*0028*/ 	.byte	0x04, 0x17
        /*002a*/ 	.short	(.L_141 - .L_140)
.L_140:
        /*002c*/ 	.word	0x00000000
        /*0030*/ 	.short	0x0005
        /*0032*/ 	.short	0x0028
        /*0034*/ 	.byte	0x00, 0xf5, 0x21, 0x00


	//----- nvinfo : EIATTR_KPARAM_INFO
	.align		4
.L_141:
        /*0038*/ 	.byte	0x04, 0x17
        /*003a*/ 	.short	(.L_143 - .L_142)
.L_142:
        /*003c*/ 	.word	0x00000000
        /*0040*/ 	.short	0x0004
        /*0042*/ 	.short	0x0020
        /*0044*/ 	.byte	0x00, 0xf5, 0x21, 0x00


	//----- nvinfo : EIATTR_KPARAM_INFO
	.align		4
.L_143:
        /*0048*/ 	.byte	0x04, 0x17
        /*004a*/ 	.short	(.L_145 - .L_144)
.L_144:
        /*004c*/ 	.word	0x00000000
        /*0050*/ 	.short	0x0003
        /*0052*/ 	.short	0x0018
        /*0054*/ 	.byte	0x00, 0xf5, 0x21, 0x00


	//----- nvinfo : EIATTR_KPARAM_INFO
	.align		4
.L_145:
        /*0058*/ 	.byte	0x04, 0x17
        /*005a*/ 	.short	(.L_147 - .L_146)
.L_146:
        /*005c*/ 	.word	0x00000000
        /*0060*/ 	.short	0x0002
        /*0062*/ 	.short	0x0010
        /*0064*/ 	.byte	0x00, 0xf5, 0x21, 0x00


	//----- nvinfo : EIATTR_KPARAM_INFO
	.align		4
.L_147:
        /*0068*/ 	.byte	0x04, 0x17
        /*006a*/ 	.short	(.L_149 - .L_148)
.L_148:
        /*006c*/ 	.word	0x00000000
        /*0070*/ 	.short	0x0001
        /*0072*/ 	.short	0x0008
        /*0074*/ 	.byte	0x00, 0xf5, 0x21, 0x00


	//----- nvinfo : EIATTR_KPARAM_INFO
	.align		4
.L_149:
        /*0078*/ 	.byte	0x04, 0x17
        /*007a*/ 	.short	(.L_151 - .L_150)
.L_150:
        /*007c*/ 	.word	0x00000000
        /*0080*/ 	.short	0x0000
        /*0082*/ 	.short	0x0000
        /*0084*/ 	.byte	0x00, 0xf5, 0x21, 0x00


	//----- nvinfo : EIATTR_SPARSE_MMA_MASK
	.align		4
.L_151:
        /*0088*/ 	.byte	0x03, 0x50
        /*008a*/ 	.short	0x0000


	//----- nvinfo : EIATTR_MAXREG_COUNT
	.align		4
        /*008c*/ 	.byte	0x03, 0x1b
        /*008e*/ 	.short	0x00ff


	//----- nvinfo : EIATTR_NUM_BARRIERS
	.align		4
        /*0090*/ 	.byte	0x02, 0x4c
        /*0092*/ 	.byte	0x01
	.zero		1


	//----- nvinfo : EIATTR_MERCURY_ISA_VERSION
	.align		4
        /*0094*/ 	.byte	0x03, 0x5f
        /*0096*/ 	.short	0x0101


	//----- nvinfo : EIATTR_VRC_CTA_INIT_COUNT
	.align		4
        /*0098*/ 	.byte	0x02, 0x4a
	.zero		1
	.zero		1


	//----- nvinfo : EIATTR_EXIT_INSTR_OFFSETS
	.align		4
        /*009c*/ 	.byte	0x04, 0x1c
        /*009e*/ 	.short	(.L_153 - .L_152)


	//   ....[0]....
.L_152:
        /*00a0*/ 	.word	0x000001c0


	//   ....[1]....
        /*00a4*/ 	.word	0x00000220


	//   ....[2]....
        /*00a8*/ 	.word	0x00000860


	//   ....[3]....
        /*00ac*/ 	.word	0x000008a0


	//   ....[4]....
        /*00b0*/ 	.word	0x00000940


	//----- nvinfo : EIATTR_CRS_STACK_SIZE
	.align		4
.L_153:
        /*00b4*/ 	.byte	0x04, 0x1e
        /*00b6*/ 	.short	(.L_155 - .L_154)
.L_154:
        /*00b8*/ 	.word	0x00000000


	//----- nvinfo : EIATTR_CBANK_PARAM_SIZE
	.align		4
.L_155:
        /*00bc*/ 	.byte	0x03, 0x19
        /*00be*/ 	.short	0x003c


	//----- nvinfo : EIATTR_PARAM_CBANK
	.align		4
        /*00c0*/ 	.byte	0x04, 0x0a
        /*00c2*/ 	.short	(.L_157 - .L_156)
	.align		4
.L_156:
        /*00c4*/ 	.word	index@(.nv.constant0._Z2K1PiS_PxS_S_S_S_i)
        /*00c8*/ 	.short	0x0380
        /*00ca*/ 	.short	0x003c


	//----- nvinfo : EIATTR_SW_WAR
	.align		4
.L_157:
        /*00cc*/ 	.byte	0x04, 0x36
        /*00ce*/ 	.short	(.L_159 - .L_158)
.L_158:
        /*00d0*/ 	.word	0x00000008
.L_159:


//--------------------- .nv.info._Z2K2PiS_S_i     --------------------------
	.section	.nv.info._Z2K2PiS_S_i,"",@"SHT_CUDA_INFO"
	.sectionflags	@""
	.align	4


	//----- nvinfo : EIATTR_CUDA_API_VERSION
	.align		4
        /*0000*/ 	.byte	0x04, 0x37
        /*0002*/ 	.short	(.L_161 - .L_160)
.L_160:
        /*0004*/ 	.word	0x00000082


	//----- nvinfo : EIATTR_KPARAM_INFO
	.align		4
.L_161:
        /*0008*/ 	.byte	0x04, 0x17
        /*000a*/ 	.short	(.L_163 - .L_162)
.L_162:
        /*000c*/ 	.word	0x00000000
        /*0010*/ 	.short	0x0003
        /*0012*/ 	.short	0x0018
        /*0014*/ 	.byte	0x00, 0xf0, 0x11, 0x00


	//----- nvinfo : EIATTR_KPARAM_INFO
	.align		4
.L_163:
        /*0018*/ 	.byte	0x04, 0x17
        /*001a*/ 	.short	(.L_165 - .L_164)
.L_164:
        /*001c*/ 	.word	0x00000000
        /*0020*/ 	.short	0x0002
        /*0022*/ 	.short	0x0010
        /*0024*/ 	.byte	0x00, 0xf5, 0x21, 0x00


	//----- nvinfo : EIATTR_KPARAM_INFO
	.align		4
.L_165:
        /*0028*/ 	.byte	0x04, 0x17
        /*002a*/ 	.short	(.L_167 - .L_166)
.L_166:
        /*002c*/ 	.word	0x00000000
        /*0030*/ 	.short	0x0001
        /*0032*/ 	.short	0x0008
        /*0034*/ 	.byte	0x00, 0xf5, 0x21, 0x00


	//----- nvinfo : EIATTR_KPARAM_INFO
	.align		4
.L_167:
        /*0038*/ 	.byte	0x04, 0x17
        /*003a*/ 	.short	(.L_169 - .L_168)
.L_168:
        /*003c*/ 	.word	0x00000000
        /*0040*/ 	.short	0x0000
        /*0042*/ 	.short	0x0000
        /*0044*/ 	.byte	0x00, 0xf5, 0x21, 0x00


	//----- nvinfo : EIATTR_SPARSE_MMA_MASK
	.align		4
.L_169:
        /*0048*/ 	.byte	0x03, 0x50
        /*004a*/ 	.short	0x0000


	//----- nvinfo : EIATTR_MAXREG_COUNT
	.align		4
        /*004c*/ 	.byte	0x03, 0x1b
        /*004e*/ 	.short	0x00ff


	//----- nvinfo : EIATTR_MERCURY_ISA_VERSION
	.align		4
        /*0050*/ 	.byte	0x03, 0x5f
        /*0052*/ 	.short	0x0101


	//----- nvinfo : EIATTR_INT_WARP_WIDE_INSTR_OFFSETS
	.align		4
        /*0054*/ 	.byte	0x04, 0x31
        /*0056*/ 	.short	(.L_171 - .L_170)


	//   ....[0]....
.L_170:
        /*0058*/ 	.word	0x000002c0


	//----- nvinfo : EIATTR_VRC_CTA_INIT_COUNT
	.align		4
.L_171:
        /*005c*/ 	.byte	0x02, 0x4a
	.zero		1
	.zero		1


	//----- nvinfo : EIATTR_EXIT_INSTR_OFFSETS
	.align		4
        /*0060*/ 	.byte	0x04, 0x1c
        /*0062*/ 	.short	(.L_173 - .L_172)


	//   ....[0]....
.L_172:
        /*0064*/ 	.word	0x000001c0


	//   ....[1]....
        /*0068*/ 	.word	0x00000220


	//   ....[2]....
        /*006c*/ 	.word	0x00000290


	//   ....[3]....
        /*0070*/ 	.word	0x00000320


	//----- nvinfo : EIATTR_CBANK_PARAM_SIZE
	.align		4
.L_173:
        /*0074*/ 	.byte	0x03, 0x19
        /*0076*/ 	.short	0x001c


	//----- nvinfo : EIATTR_PARAM_CBANK
	.align		4
        /*0078*/ 	.byte	0x04, 0x0a
        /*007a*/ 	.short	(.L_175 - .L_174)
	.align		4
.L_174:
        /*007c*/ 	.word	index@(.nv.constant0._Z2K2PiS_S_i)
        /*0080*/ 	.short	0x0380
        /*0082*/ 	.short	0x001c


	//----- nvinfo : EIATTR_SW_WAR
	.align		4
.L_175:
        /*0084*/ 	.byte	0x04, 0x36
        /*0086*/ 	.short	(.L_177 - .L_176)
.L_176:
        /*0088*/ 	.word	0x00000008
.L_177:


//--------------------- .nv.info._Z10initializeiPii --------------------------
	.section	.nv.info._Z10initializeiPii,"",@"SHT_CUDA_INFO"
	.sectionflags	@""
	.align	4


	//----- nvinfo : EIATTR_CUDA_API_VERSION
	.align		4
        /*0000*/ 	.byte	0x04, 0x37
        /*0002*/ 	.short	(.L_179 - .L_178)
.L_178:
        /*0004*/ 	.word	0x00000082


	//----- nvinfo : EIATTR_KPARAM_INFO
	.align		4
.L_179:
        /*0008*/ 	.byte	0x04, 0x17
        /*000a*/ 	.short	(.L_181 - .L_180)
.L_180:
        /*000c*/ 	.word	0x00000000
        /*0010*/ 	.short	0x0002
        /*0012*/ 	.short	0x0010
        /*0014*/ 	.byte	0x00, 0xf0, 0x11, 0x00


	//----- nvinfo : EIATTR_KPARAM_INFO
	.align		4
.L_181:
        /*0018*/ 	.byte	0x04, 0x17
        /*001a*/ 	.short	(.L_183 - .L_182)
.L_182:
        /*001c*/ 	.word	0x00000000
        /*0020*/ 	.short	0x0001
        /*0022*/ 	.short	0x0008
        /*0024*/ 	.byte	0x00, 0xf5, 0x21, 0x00


	//----- nvinfo : EIATTR_KPARAM_INFO
	.align		4
.L_183:
        /*0028*/ 	.byte	0x04, 0x17
        /*002a*/ 	.short	(.L_185 - .L_184)
.L_184:
        /*002c*/ 	.word	0x00000000
        /*0030*/ 	.short	0x0000
        /*0032*/ 	.short	0x0000
        /*0034*/ 	.byte	0x00, 0xf0, 0x11, 0x00


	//----- nvinfo : EIATTR_SPARSE_MMA_MASK
	.align		4
.L_185:
        /*0038*/ 	.byte	0x03, 0x50
        /*003a*/ 	.short	0x0000


	//----- nvinfo : EIATTR_MAXREG_COUNT
	.align		4
        /*003c*/ 	.byte	0x03, 0x1b
        /*003e*/ 	.short	0x00ff


	//----- nvinfo : EIATTR_MERCURY_ISA_VERSION
	.align		4
        /*0040*/ 	.byte	0x03, 0x5f
        /*0042*/ 	.short	0x0101


	//----- nvinfo : EIATTR_VRC_CTA_INIT_COUNT
	.align		4
        /*0044*/ 	.byte	0x02, 0x4a
	.zero		1
	.zero		1


	//----- nvinfo : EIATTR_EXIT_INSTR_OFFSETS
	.align		4
        /*0048*/ 	.byte	0x04, 0x1c
        /*004a*/ 	.short	(.L_187 - .L_186)


	//   ....[0]....
.L_186:
        /*004c*/ 	.word	0x000000b0


	//----- nvinfo : EIATTR_CBANK_PARAM_SIZE
	.align		4
.L_187:
        /*0050*/ 	.byte	0x03, 0x19
        /*0052*/ 	.short	0x0014


	//----- nvinfo : EIATTR_PARAM_CBANK
	.align		4
        /*0054*/ 	.byte	0x04, 0x0a
        /*0056*/ 	.short	(.L_189 - .L_188)
	.align		4
.L_188:
        /*0058*/ 	.word	index@(.nv.constant0._Z10initializeiPii)
        /*005c*/ 	.short	0x0380
        /*005e*/ 	.short	0x0014


	//----- nvinfo : EIATTR_SW_WAR
	.align		4
.L_189:
        /*0060*/ 	.byte	0x04, 0x36
        /*0062*/ 	.short	(.L_191 - .L_190)
.L_190:
        /*0064*/ 	.word	0x00000008
.L_191:


//--------------------- .nv.callgraph             --------------------------
	.section	.nv.callgraph,"",@"SHT_CUDA_CALLGRAPH"
	.align	4
	.sectionentsize	8
	.align		4
        /*0000*/ 	.word	0x00000000
	.align		4
        /*0004*/ 	.word	0xffffffff
	.align		4
        /*0008*/ 	.word	0x00000000
	.align		4
        /*000c*/ 	.word	0xfffffffe
	.align		4
        /*0010*/ 	.word	0x00000000
	.align		4
        /*0014*/ 	.word	0xfffffffd
	.align		4
        /*0018*/ 	.word	0x00000000
	.align		4
        /*001c*/ 	.word	0xfffffffc


//--------------------- .nv.constant4             --------------------------
	.section	.nv.constant4,"a",@progbits
	.align	8
	.align		8
.nv.constant4:
        /*0000*/ 	.dword	gT
	.align		8
        /*0008*/ 	.dword	_ZN34_INTERNAL_b1cac7d1_4_k_cu_6d108f6f4cuda3std3__45__cpo5beginE
	.align		8
        /*0010*/ 	.dword	_ZN34_INTERNAL_b1cac7d1_4_k_cu_6d108f6f4cuda3std3__45__cpo3endE
	.align		8
        /*0018*/ 	.dword	_ZN34_INTERNAL_b1cac7d1_4_k_cu_6d108f6f4cuda3std3__45__cpo6cbeginE
	.align		8
        /*0020*/ 	.dword	_ZN34_INTERNAL_b1cac7d1_4_k_cu_6d108f6f4cuda3std3__45__cpo4cendE
	.align		8
        /*0028*/ 	.dword	_ZN34_INTERNAL_b1cac7d1_4_k_cu_6d108f6f4cuda3std3__45__cpo6rbeginE
	.align		8
        /*0030*/ 	.dword	_ZN34_INTERNAL_b1cac7d1_4_k_cu_6d108f6f4cuda3std3__45__cpo4rendE
	.align		8
        /*0038*/ 	.dword	_ZN34_INTERNAL_b1cac7d1_4_k_cu_6d108f6f4cuda3std3__45__cpo7crbeginE
	.align		8
        /*0040*/ 	.dword	_ZN34_INTERNAL_b1cac7d1_4_k_cu_6d108f6f4cuda3std3__45__cpo5crendE
	.align		8
        /*0048*/ 	.dword	_ZN34_INTERNAL_b1cac7d1_4_k_cu_6d108f6f4cuda3std3__436_GLOBAL__N__b1cac7d1_4_k_cu_6d108f6f6ignoreE
	.align		8
        /*0050*/ 	.dword	_ZN34_INTERNAL_b1cac7d1_4_k_cu_6d108f6f4cuda3std3__419piecewise_constructE
	.align		8
        /*0058*/ 	.dword	_ZN34_INTERNAL_b1cac7d1_4_k_cu_6d108f6f4cuda3std3__48in_placeE
	.align		8
        /*0060*/ 	.dword	_ZN34_INTERNAL_b1cac7d1_4_k_cu_6d108f6f4cuda3std3__420unreachable_sentinelE
	.align		8
        /*0068*/ 	.dword	_ZN34_INTERNAL_b1cac7d1_4_k_cu_6d108f6f4cuda3std3__47nulloptE
	.align		8
        /*0070*/ 	.dword	_ZN34_INTERNAL_b1cac7d1_4_k_cu_6d108f6f4cuda3std3__48unexpectE
	.align		8
        /*0078*/ 	.dword	_ZN34_INTERNAL_b1cac7d1_4_k_cu_6d108f6f4cuda3std6ranges3__45__cpo4swapE
	.align		8
        /*0080*/ 	.dword	_ZN34_INTERNAL_b1cac7d1_4_k_cu_6d108f6f4cuda3std6ranges3__45__cpo9iter_moveE
	.align		8
        /*0088*/ 	.dword	_ZN34_INTERNAL_b1cac7d1_4_k_cu_6d108f6f4cuda3std6ranges3__45__cpo5beginE
	.align		8
        /*0090*/ 	.dword	_ZN34_INTERNAL_b1cac7d1_4_k_cu_6d108f6f4cuda3std6ranges3__45__cpo3endE
	.align		8
        /*0098*/ 	.dword	_ZN34_INTERNAL_b1cac7d1_4_k_cu_6d108f6f4cuda3std6ranges3__45__cpo6cbeginE
	.align		8
        /*00a0*/ 	.dword	_ZN34_INTERNAL_b1cac7d1_4_k_cu_6d108f6f4cuda3std6ranges3__45__cpo4cendE
	.align		8
        /*00a8*/ 	.dword	_ZN34_INTERNAL_b1cac7d1_4_k_cu_6d108f6f4cuda3std6ranges3__45__cpo7advanceE
	.align		8
        /*00b0*/ 	.dword	_ZN34_INTERNAL_b1cac7d1_4_k_cu_6d108f6f4cuda3std6ranges3__45__cpo9iter_swapE
	.align		8
        /*00b8*/ 	.dword	_ZN34_INTERNAL_b1cac7d1_4_k_cu_6d108f6f4cuda3std6ranges3__45__cpo4nextE
	.align		8
        /*00c0*/ 	.dword	_ZN34_INTERNAL_b1cac7d1_4_k_cu_6d108f6f4cuda3std6ranges3__45__cpo4prevE
	.align		8
        /*00c8*/ 	.dword	_ZN34_INTERNAL_b1cac7d1_4_k_cu_6d108f6f4cuda3std6ranges3__45__cpo4dataE
	.align		8
        /*00d0*/ 	.dword	_ZN34_INTERNAL_b1cac7d1_4_k_cu_6d108f6f4cuda3std6ranges3__45__cpo5cdataE
	.align		8
        /*00d8*/ 	.dword	_ZN34_INTERNAL_b1cac7d1_4_k_cu_6d108f6f4cuda3std6ranges3__45__cpo4sizeE
	.align		8
        /*00e0*/ 	.dword	_ZN34_INTERNAL_b1cac7d1_4_k_cu_6d108f6f4cuda3std6ranges3__45__cpo5ssizeE
	.align		8
        /*00e8*/ 	.dword	_ZN34_INTERNAL_b1cac7d1_4_k_cu_6d108f6f4cuda3std6ranges3__45__cpo8distanceE
	.align		8
        /*00f0*/ 	.dword	_ZN34_INTERNAL_b1cac7d1_4_k_cu_6d108f6f6thrust24THRUST_300001_SM_1000_NS8cuda_cub3parE
	.align		8
        /*00f8*/ 	.dword	_ZN34_INTERNAL_b1cac7d1_4_k_cu_6d108f6f6thrust24THRUST_300001_SM_1000_NS8cuda_cub10par_nosyncE
	.align		8
        /*0100*/ 	.dword	_ZN34_INTERNAL_b1cac7d1_4_k_cu_6d108f6f6thrust24THRUST_300001_SM_1000_NS6system6detail10sequential3seqE
	.align		8
        /*0108*/ 	.dword	_ZN34_INTERNAL_b1cac7d1_4_k_cu_6d108f6f6thrust24THRUST_300001_SM_1000_NS12placeholders2_1E
	.align		8
        /*0110*/ 	.dword	_ZN34_INTERNAL_b1cac7d1_4_k_cu_6d108f6f6thrust24THRUST_300001_SM_1000_NS12placeholders2_2E
	.align		8
        /*0118*/ 	.dword	_ZN34_INTERNAL_b1cac7d1_4_k_cu_6d108f6f6thrust24THRUST_300001_SM_1000_NS12placeholders2_3E
	.align		8
        /*0120*/ 	.dword	_ZN34_INTERNAL_b1cac7d1_4_k_cu_6d108f6f6thrust24THRUST_300001_SM_1000_NS12placeholders2_4E
	.align		8
        /*0128*/ 	.dword	_ZN34_INTERNAL_b1cac7d1_4_k_cu_6d108f6f6thrust24THRUST_300001_SM_1000_NS12placeholders2_5E
	.align		8
        /*0130*/ 	.dword	_ZN34_INTERNAL_b1cac7d1_4_k_cu_6d108f6f6thrust24THRUST_300001_SM_1000_NS12placeholders2_6E
	.align		8
        /*0138*/ 	.dword	_ZN34_INTERNAL_b1cac7d1_4_k_cu_6d108f6f6thrust24THRUST_300001_SM_1000_NS12placeholders2_7E
	.align		8
        /*0140*/ 	.dword	_ZN34_INTERNAL_b1cac7d1_4_k_cu_6d108f6f6thrust24THRUST_300001_SM_1000_NS12placeholders2_8E
	.align		8
        /*0148*/ 	.dword	_ZN34_INTERNAL_b1cac7d1_4_k_cu_6d108f6f6thrust24THRUST_300001_SM_1000_NS12placeholders2_9E
	.align		8
        /*0150*/ 	.dword	_ZN34_INTERNAL_b1cac7d1_4_k_cu_6d108f6f6thrust24THRUST_300001_SM_1000_NS12placeholders3_10E
	.align		8
        /*0158*/ 	.dword	_ZN34_INTERNAL_b1cac7d1_4_k_cu_6d108f6f6thrust24THRUST_300001_SM_1000_NS3seqE


//--------------------- .text._ZN3cub18CUB_300001_SM_10006detail8for_each13static_kernelINS2_12policy_hub_t12policy_500_tElN6thrust24THRUST_300001_SM_1000_NS8cuda_cub6__fill7functorINS7_6detail15normal_iteratorINS7_10device_ptrIiEEEEiEEEEvT0_T1_ --------------------------
	.section	.text._ZN3cub18CUB_300001_SM_10006detail8for_each13static_kernelINS2_12policy_hub_t12policy_500_tElN6thrust24THRUST_300001_SM_1000_NS8cuda_cub6__fill7functorINS7_6detail15normal_iteratorINS7_10device_ptrIiEEEEiEEEEvT0_T1_,"ax",@progbits
	.align	128
        .global         _ZN3cub18CUB_300001_SM_10006detail8for_each13static_kernelINS2_12policy_hub_t12policy_500_tElN6thrust24THRUST_300001_SM_1000_NS8cuda_cub6__fill7functorINS7_6detail15normal_iteratorINS7_10device_ptrIiEEEEiEEEEvT0_T1_
        .type           _ZN3cub18CUB_300001_SM_10006detail8for_each13static_kernelINS2_12policy_hub_t12policy_500_tElN6thrust24THRUST_300001_SM_1000_NS8cuda_cub6__fill7functorINS7_6detail15normal_iteratorINS7_10device_ptrIiEEEEiEEEEvT0_T1_,@function
        .size           _ZN3cub18CUB_300001_SM_10006detail8for_each13static_kernelINS2_12policy_hub_t12policy_500_tElN6thrust24THRUST_300001_SM_1000_NS8cuda_cub6__fill7functorINS7_6detail15normal_iteratorINS7_10device_ptrIiEEEEiEEEEvT0_T1_,(.L_x_15 - _ZN3cub18CUB_300001_SM_10006detail8for_each13static_kernelINS2_12policy_hub_t12policy_500_tElN6thrust24THRUST_300001_SM_1000_NS8cuda_cub6__fill7functorINS7_6detail15normal_iteratorINS7_10device_ptrIiEEEEiEEEEvT0_T1_)
        .other          _ZN3cub18CUB_300001_SM_10006detail8for_each13static_kernelINS2_12policy_hub_t12policy_500_tElN6thrust24THRUST_300001_SM_1000_NS8cuda_cub6__fill7functorINS7_6detail15normal_iteratorINS7_10device_ptrIiEEEEiEEEEvT0_T1_,@"STO_CUDA_ENTRY STV_DEFAULT"
_ZN3cub18CUB_300001_SM_10006detail8for_each13static_kernelINS2_12policy_hub_t12policy_500_tElN6thrust24THRUST_300001_SM_1000_NS8cuda_cub6__fill7functorINS7_6detail15normal_iteratorINS7_10device_ptrIiEEEEiEEEEvT0_T1_:
.text._ZN3cub18CUB_300001_SM_10006detail8for_each13static_kernelINS2_12policy_hub_t12policy_500_tElN6thrust24THRUST_300001_SM_1000_NS8cuda_cub6__fill7functorINS7_6detail15normal_iteratorINS7_10device_ptrIiEEEEiEEEEvT0_T1_:
[----:B------:R-:W-:Y:S08]  /*0000*/  LDC R1, c[0x0][0x37c] ;  /* 0x0000df00ff017b82 */ /* 0x000ff00000000800 */
[----:B------:R-:W0:Y:S01]  /*0010*/  S2UR UR4, SR_CTAID.X ;  /* 0x00000000000479c3 */ /* 0x000e220000002500 */
[----:B------:R-:W1:Y:S01]  /*0020*/  LDCU.64 UR6, c[0x0][0x380] ;  /* 0x00007000ff0677ac */ /* 0x000e620008000a00 */
[----:B------:R-:W2:Y:S01]  /*0030*/  LDCU.64 UR8, c[0x0][0x358] ;  /* 0x00006b00ff0877ac */ /* 0x000ea20008000a00 */
[----:B0-----:R-:W-:-:S04]  /*0040*/  UIMAD.WIDE.U32 UR4, UR4, 0x200, URZ ;  /* 0x00000200040478a5 */ /* 0x001fc8000f8e00ff */
[----:B-1----:R-:W-:-:S04]  /*0050*/  UIADD3 UR6, UP0, UPT, -UR4, UR6, URZ ;  /* 0x0000000604067290 */ /* 0x002fc8000ff1e1ff */
[----:B------:R-:W-:Y:S02]  /*0060*/  UIADD3.X UR7, UPT, UPT, ~UR5, UR7, URZ, UP0, !UPT ;  /* 0x0000000705077290 */ /* 0x000fe400087fe5ff */
[----:B------:R-:W-:-:S04]  /*0070*/  UISETP.GE.U32.AND UP0, UPT, UR6, 0x200, UPT ;  /* 0x000002000600788c */ /* 0x000fc8000bf06070 */
[----:B------:R-:W-:-:S09]  /*0080*/  UISETP.GE.AND.EX UP0, UPT, UR7, URZ, UPT, UP0 ;  /* 0x000000ff0700728c */ /* 0x000fd2000bf06300 */
[----:B--2---:R-:W-:Y:S05]  /*0090*/  BRA.U !UP0, `(.L_x_0) ;  /* 0x0000000108287547 */ /* 0x004fea000b800000 */
[----:B------:R-:W0:Y:S01]  /*00a0*/  S2R R0, SR_TID.X ;  /* 0x0000000000007919 */ /* 0x000e220000002100 */
[----:B------:R-:W1:Y:S01]  /*00b0*/  LDCU.64 UR6, c[0x0][0x388] ;  /* 0x00007100ff0677ac */ /* 0x000e620008000a00 */
[----:B------:R-:W2:Y:S01]  /*00c0*/  LDC R5, c[0x0][0x390] ;  /* 0x0000e400ff057b82 */ /* 0x000ea20000000800 */
[----:B0-----:R-:W-:-:S05]  /*00d0*/  IADD3 R0, P0, PT, R0, UR4, RZ ;  /* 0x0000000400007c10 */ /* 0x001fca000ff1e0ff */
[----:B------:R-:W-:Y:S01]  /*00e0*/  IMAD.X R3, RZ, RZ, UR5, P0 ;  /* 0x00000005ff037e24 */ /* 0x000fe200080e06ff */
[----:B-1----:R-:W-:-:S04]  /*00f0*/  LEA R2, P0, R0, UR6, 0x2 ;  /* 0x0000000600027c11 */ /* 0x002fc8000f8010ff */
[----:B------:R-:W-:-:S05]  /*0100*/  LEA.HI.X R3, R0, UR7, R3, 0x2, P0 ;  /* 0x0000000700037c11 */ /* 0x000fca00080f1403 */
[----:B--2---:R-:W-:Y:S04]  /*0110*/  STG.E desc[UR8][R2.64], R5 ;  /* 0x0000000502007986 */ /* 0x004fe8000c101908 */
[----:B------:R-:W-:Y:S01]  /*0120*/  STG.E desc[UR8][R2.64+0x400], R5 ;  /* 0x0004000502007986 */ /* 0x000fe2000c101908 */
[----:B------:R-:W-:Y:S05]  /*0130*/  EXIT ;  /* 0x000000000000794d */ /* 0x000fea0003800000 */
.L_x_0:
[----:B------:R-:W0:Y:S01]  /*0140*/  S2R R0, SR_TID.X ;  /* 0x0000000000007919 */ /* 0x000e220000002100 */
[----:B------:R-:W-:Y:S01]  /*0150*/  USHF.R.S32.HI UR7, URZ, 0x1f, UR6 ;  /* 0x0000001fff077899 */ /* 0x000fe20008011406 */
[----:B------:R-:W1:Y:S05]  /*0160*/  LDCU.64 UR10, c[0x0][0x388] ;  /* 0x00007100ff0a77ac */ /* 0x000e6a0008000a00 */
[----:B------:R-:W-:Y:S02]  /*0170*/  IMAD.U32 R2, RZ, RZ, UR7 ;  /* 0x00000007ff027e24 */ /* 0x000fe4000f8e00ff */
[----:B------:R-:W-:Y:S01]  /*0180*/  IMAD.U32 R4, RZ, RZ, UR7 ;  /* 0x00000007ff047e24 */ /* 0x000fe2000f8e00ff */
[----:B0-----:R-:W-:-:S04]  /*0190*/  ISETP.LT.U32.AND P0, PT, R0, UR6, PT ;  /* 0x0000000600007c0c */ /* 0x001fc8000bf01070 */
[----:B------:R-:W-:Y:S01]  /*01a0*/  ISETP.GT.AND.EX P0, PT, R2, RZ, PT, P0 ;  /* 0x000000ff0200720c */ /* 0x000fe20003f04300 */
[C---:B------:R-:W-:Y:S01]  /*01b0*/  VIADD R2, R0.reuse, 0x100 ;  /* 0x0000010000027836 */ /* 0x040fe20000000000 */
[----:B------:R-:W-:-:S04]  /*01c0*/  IADD3 R0, P2, PT, R0, UR4, RZ ;  /* 0x0000000400007c10 */ /* 0x000fc8000ff5e0ff */
[----:B------:R-:W-:Y:S01]  /*01d0*/  ISETP.LT.U32.AND P1, PT, R2, UR6, PT ;  /* 0x0000000602007c0c */ /* 0x000fe2000bf21070 */
[----:B------:R-:W-:Y:S01]  /*01e0*/  IMAD.X R3, RZ, RZ, UR5, P2 ;  /* 0x00000005ff037e24 */ /* 0x000fe200090e06ff */
[----:B-1----:R-:W-:Y:S02]  /*01f0*/  LEA R2, P2, R0, UR10, 0x2 ;  /* 0x0000000a00027c11 */ /* 0x002fe4000f8410ff */
[----:B------:R-:W-:Y:S02]  /*0200*/  ISETP.GT.AND.EX P1, PT, R4, RZ, PT, P1 ;  /* 0x000000ff0400720c */ /* 0x000fe40003f24310 */
[----:B------:R-:W-:Y:S01]  /*0210*/  LEA.HI.X R3, R0, UR11, R3, 0x2, P2 ;  /* 0x0000000b00037c11 */ /* 0x000fe200090f1403 */
[----:B------:R-:W0:Y:S04]  /*0220*/  @P0 LDC R5, c[0x0][0x390] ;  /* 0x0000e400ff050b82 */ /* 0x000e280000000800 */
[----:B0-----:R0:W-:Y:S06]  /*0230*/  @P0 STG.E desc[UR8][R2.64], R5 ;  /* 0x0000000502000986 */ /* 0x0011ec000c101908 */
[----:B------:R-:W-:Y:S05]  /*0240*/  @!P1 EXIT ;  /* 0x000000000000994d */ /* 0x000fea0003800000 */
[----:B0-----:R-:W0:Y:S02]  /*0250*/  LDC R5, c[0x0][0x390] ;  /* 0x0000e400ff057b82 */ /* 0x001e240000000800 */
[----:B0-----:R-:W-:Y:S01]  /*0260*/  STG.E desc[UR8][R2.64+0x400], R5 ;  /* 0x0004000502007986 */ /* 0x001fe2000c101908 */
[----:B------:R-:W-:Y:S05]  /*0270*/  EXIT ;  /* 0x000000000000794d */ /* 0x000fea0003800000 */
.L_x_1:
[----:B------:R-:W-:-:S00]  /*0280*/  BRA `(.L_x_1) ;  /* 0xfffffffc00fc7947 */ /* 0x000fc0000383ffff */
[----:B------:R-:W-:-:S00]  /*0290*/  NOP ;  /* 0x0000000000007918 */ /* 0x000fc00000000000 */
        /* <DEDUP_REMOVED lines=14> */
.L_x_15:


//--------------------- .text._ZN3cub18CUB_300001_SM_10006detail8for_each13static_kernelINS2_12policy_hub_t12policy_500_tEmN6thrust24THRUST_300001_SM_1000_NS8cuda_cub20__uninitialized_fill7functorINS7_10device_ptrIxEExEEEEvT0_T1_ --------------------------
	.section	.text._ZN3cub18CUB_300001_SM_10006detail8for_each13static_kernelINS2_12policy_hub_t12policy_500_tEmN6thrust24THRUST_300001_SM_1000_NS8cuda_cub20__uninitialized_fill7functorINS7_10device_ptrIxEExEEEEvT0_T1_,"ax",@progbits
	.align	128
        .global         _ZN3cub18CUB_300001_SM_10006detail8for_each13static_kernelINS2_12policy_hub_t12policy_500_tEmN6thrust24THRUST_300001_SM_1000_NS8cuda_cub20__uninitialized_fill7functorINS7_10device_ptrIxEExEEEEvT0_T1_
        .type           _ZN3cub18CUB_300001_SM_10006detail8for_each13static_kernelINS2_12policy_hub_t12policy_500_tEmN6thrust24THRUST_300001_SM_1000_NS8cuda_cub20__uninitialized_fill7functorINS7_10device_ptrIxEExEEEEvT0_T1_,@function
        .size           _ZN3cub18CUB_300001_SM_10006detail8for_each13static_kernelINS2_12policy_hub_t12policy_500_tEmN6thrust24THRUST_300001_SM_1000_NS8cuda_cub20__uninitialized_fill7functorINS7_10device_ptrIxEExEEEEvT0_T1_,(.L_x_16 - _ZN3cub18CUB_300001_SM_10006detail8for_each13static_kernelINS2_12policy_hub_t12policy_500_tEmN6thrust24THRUST_300001_SM_1000_NS8cuda_cub20__uninitialized_fill7functorINS7_10device_ptrIxEExEEEEvT0_T1_)
        .other          _ZN3cub18CUB_300001_SM_10006detail8for_each13static_kernelINS2_12policy_hub_t12policy_500_tEmN6thrust24THRUST_300001_SM_1000_NS8cuda_cub20__uninitialized_fill7functorINS7_10device_ptrIxEExEEEEvT0_T1_,@"STO_CUDA_ENTRY STV_DEFAULT"
_ZN3cub18CUB_300001_SM_10006detail8for_each13static_kernelINS2_12policy_hub_t12policy_500_tEmN6thrust24THRUST_300001_SM_1000_NS8cuda_cub20__uninitialized_fill7functorINS7_10device_ptrIxEExEEEEvT0_T1_:
.text._ZN3cub18CUB_300001_SM_10006detail8for_each13static_kernelINS2_12policy_hub_t12policy_500_tEmN6thrust24THRUST_300001_SM_1000_NS8cuda_cub20__uninitialized_fill7functorINS7_10device_ptrIxEExEEEEvT0_T1_:
        /* <DEDUP_REMOVED lines=8> */
[----:B------:R-:W-:-:S09]  /*0080*/  UISETP.GE.U32.AND.EX UP0, UPT, UR7, URZ, UPT, UP0 ;  /* 0x000000ff0700728c */ /* 0x000fd2000bf06100 */
[----:B--2---:R-:W-:Y:S05]  /*0090*/  BRA.U !UP0, `(.L_x_2) ;  /* 0x0000000108287547 */ /* 0x004fea000b800000 */
[----:B------:R-:W0:Y:S01]  /*00a0*/  S2R R0, SR_TID.X ;  /* 0x0000000000007919 */ /* 0x000e220000002100 */
[----:B------:R-:W1:Y:S01]  /*00b0*/  LDCU.64 UR6, c[0x0][0x388] ;  /* 0x00007100ff0677ac */ /* 0x000e620008000a00 */
[----:B------:R-:W2:Y:S01]  /*00c0*/  LDC.64 R4, c[0x0][0x390] ;  /* 0x0000e400ff047b82 */ /* 0x000ea20000000a00 */
[----:B0-----:R-:W-:-:S05]  /*00d0*/  IADD3 R0, P0, PT, R0, UR4, RZ ;  /* 0x0000000400007c10 */ /* 0x001fca000ff1e0ff */
[----:B------:R-:W-:Y:S01]  /*00e0*/  IMAD.X R3, RZ, RZ, UR5, P0 ;  /* 0x00000005ff037e24 */ /* 0x000fe200080e06ff */
[----:B-1----:R-:W-:-:S04]  /*00f0*/  LEA R2, P0, R0, UR6, 0x3 ;  /* 0x0000000600027c11 */ /* 0x002fc8000f8018ff */
[----:B------:R-:W-:-:S05]  /*0100*/  LEA.HI.X R3, R0, UR7, R3, 0x3, P0 ;  /* 0x0000000700037c11 */ /* 0x000fca00080f1c03 */
[----:B--2---:R-:W-:Y:S04]  /*0110*/  STG.E.64 desc[UR8][R2.64], R4 ;  /* 0x0000000402007986 */ /* 0x004fe8000c101b08 */
[----:B------:R-:W-:Y:S01]  /*0120*/  STG.E.64 desc[UR8][R2.64+0x800], R4 ;  /* 0x0008000402007986 */ /* 0x000fe2000c101b08 */
[----:B------:R-:W-:Y:S05]  /*0130*/  EXIT ;  /* 0x000000000000794d */ /* 0x000fea0003800000 */
.L_x_2:
[----:B------:R-:W0:Y:S01]  /*0140*/  S2R R0, SR_TID.X ;  /* 0x0000000000007919 */ /* 0x000e220000002100 */
[----:B------:R-:W-:Y:S01]  /*0150*/  IMAD.U32 R2, RZ, RZ, UR7 ;  /* 0x00000007ff027e24 */ /* 0x000fe2000f8e00ff */
[----:B------:R-:W1:Y:S01]  /*0160*/  LDCU.64 UR10, c[0x0][0x388] ;  /* 0x00007100ff0a77ac */ /* 0x000e620008000a00 */
[----:B------:R-:W-:Y:S01]  /*0170*/  IMAD.U32 R6, RZ, RZ, UR7 ;  /* 0x00000007ff067e24 */ /* 0x000fe2000f8e00ff */
[----:B0-----:R-:W-:-:S04]  /*0180*/  ISETP.LT.U32.AND P0, PT, R0, UR6, PT ;  /* 0x0000000600007c0c */ /* 0x001fc8000bf01070 */
[----:B------:R-:W-:Y:S01]  /*0190*/  ISETP.GT.U32.AND.EX P0, PT, R2, RZ, PT, P0 ;  /* 0x000000ff0200720c */ /* 0x000fe20003f04100 */
[C---:B------:R-:W-:Y:S01]  /*01a0*/  VIADD R2, R0.reuse, 0x100 ;  /* 0x0000010000027836 */ /* 0x040fe20000000000 */
[----:B------:R-:W-:-:S04]  /*01b0*/  IADD3 R0, P2, PT, R0, UR4, RZ ;  /* 0x0000000400007c10 */ /* 0x000fc8000ff5e0ff */
[----:B------:R-:W-:Y:S01]  /*01c0*/  ISETP.LT.U32.AND P1, PT, R2, UR6, PT ;  /* 0x0000000602007c0c */ /* 0x000fe2000bf21070 */
[----:B------:R-:W-:Y:S01]  /*01d0*/  IMAD.X R3, RZ, RZ, UR5, P2 ;  /* 0x00000005ff037e24 */ /* 0x000fe200090e06ff */
[----:B-1----:R-:W-:Y:S02]  /*01e0*/  LEA R2, P2, R0, UR10, 0x3 ;  /* 0x0000000a00027c11 */ /* 0x002fe4000f8418ff */
[----:B------:R-:W-:Y:S02]  /*01f0*/  ISETP.GT.U32.AND.EX P1, PT, R6, RZ, PT, P1 ;  /* 0x000000ff0600720c */ /* 0x000fe40003f24110 */
[----:B------:R-:W-:Y:S01]  /*0200*/  LEA.HI.X R3, R0, UR11, R3, 0x3, P2 ;  /* 0x0000000b00037c11 */ /* 0x000fe200090f1c03 */
[----:B------:R-:W0:Y:S04]  /*0210*/  @P0 LDC.64 R4, c[0x0][0x390] ;  /* 0x0000e400ff040b82 */ /* 0x000e280000000a00 */
[----:B0-----:R0:W-:Y:S06]  /*0220*/  @P0 STG.E.64 desc[UR8][R2.64], R4 ;  /* 0x0000000402000986 */ /* 0x0011ec000c101b08 */
[----:B------:R-:W-:Y:S05]  /*0230*/  @!P1 EXIT ;  /* 0x000000000000994d */ /* 0x000fea0003800000 */
[----:B0-----:R-:W0:Y:S02]  /*0240*/  LDC.64 R4, c[0x0][0x390] ;  /* 0x0000e400ff047b82 */ /* 0x001e240000000a00 */
[----:B0-----:R-:W-:Y:S01]  /*0250*/  STG.E.64 desc[UR8][R2.64+0x800], R4 ;  /* 0x0008000402007986 */ /* 0x001fe2000c101b08 */
[----:B------:R-:W-:Y:S05]  /*0260*/  EXIT ;  /* 0x000000000000794d */ /* 0x000fea0003800000 */
.L_x_3:
        /* <DEDUP_REMOVED lines=9> */
.L_x_16:


//--------------------- .text._ZN3cub18CUB_300001_SM_10006detail8for_each13static_kernelINS2_12policy_hub_t12policy_500_tEmN6thrust24THRUST_300001_SM_1000_NS8cuda_cub20__uninitialized_fill7functorINS7_10device_ptrIiEEiEEEEvT0_T1_ --------------------------
	.section	.text._ZN3cub18CUB_300001_SM_10006detail8for_each13static_kernelINS2_12policy_hub_t12policy_500_tEmN6thrust24THRUST_300001_SM_1000_NS8cuda_cub20__uninitialized_fill7functorINS7_10device_ptrIiEEiEEEEvT0_T1_,"ax",@progbits
	.align	128
        .global         _ZN3cub18CUB_300001_SM_10006detail8for_each13static_kernelINS2_12policy_hub_t12policy_500_tEmN6thrust24THRUST_300001_SM_1000_NS8cuda_cub20__uninitialized_fill7functorINS7_10device_ptrIiEEiEEEEvT0_T1_
        .type           _ZN3cub18CUB_300001_SM_10006detail8for_each13static_kernelINS2_12policy_hub_t12policy_500_tEmN6thrust24THRUST_300001_SM_1000_NS8cuda_cub20__uninitialized_fill7functorINS7_10device_ptrIiEEiEEEEvT0_T1_,@function
        .size           _ZN3cub18CUB_300001_SM_10006detail8for_each13static_kernelINS2_12policy_hub_t12policy_500_tEmN6thrust24THRUST_300001_SM_1000_NS8cuda_cub20__uninitialized_fill7functorINS7_10device_ptrIiEEiEEEEvT0_T1_,(.L_x_17 - _ZN3cub18CUB_300001_SM_10006detail8for_each13static_kernelINS2_12policy_hub_t12policy_500_tEmN6thrust24THRUST_300001_SM_1000_NS8cuda_cub20__uninitialized_fill7functorINS7_10device_ptrIiEEiEEEEvT0_T1_)
        .other          _ZN3cub18CUB_300001_SM_10006detail8for_each13static_kernelINS2_12policy_hub_t12policy_500_tEmN6thrust24THRUST_300001_SM_1000_NS8cuda_cub20__uninitialized_fill7functorINS7_10device_ptrIiEEiEEEEvT0_T1_,@"STO_CUDA_ENTRY STV_DEFAULT"
_ZN3cub18CUB_300001_SM_10006detail8for_each13static_kernelINS2_12policy_hub_t12policy_500_tEmN6thrust24THRUST_300001_SM_1000_NS8cuda_cub20__uninitialized_fill7functorINS7_10device_ptrIiEEiEEEEvT0_T1_:
.text._ZN3cub18CUB_300001_SM_10006detail8for_each13static_kernelINS2_12policy_hub_t12policy_500_tEmN6thrust24THRUST_300001_SM_1000_NS8cuda_cub20__uninitialized_fill7functorINS7_10device_ptrIiEEiEEEEvT0_T1_:
        /* <DEDUP_REMOVED lines=20> */
.L_x_4:
        /* <DEDUP_REMOVED lines=13> */
[----:B------:R-:W0:Y:S04]  /*0210*/  @P0 LDC R5, c[0x0][0x390] ;  /* 0x0000e400ff050b82 */ /* 0x000e280000000800 */
[----:B0-----:R0:W-:Y:S06]  /*0220*/  @P0 STG.E desc[UR8][R2.64], R5 ;  /* 0x0000000502000986 */ /* 0x0011ec000c101908 */
[----:B------:R-:W-:Y:S05]  /*0230*/  @!P1 EXIT ;  /* 0x000000000000994d */ /* 0x000fea0003800000 */
[----:B0-----:R-:W0:Y:S02]  /*0240*/  LDC R5, c[0x0][0x390] ;  /* 0x0000e400ff057b82 */ /* 0x001e240000000800 */
[----:B0-----:R-:W-:Y:S01]  /*0250*/  STG.E desc[UR8][R2.64+0x400], R5 ;  /* 0x0004000502007986 */ /* 0x001fe2000c101908 */
[----:B------:R-:W-:Y:S05]  /*0260*/  EXIT ;  /* 0x000000000000794d */ /* 0x000fea0003800000 */
.L_x_5:
        /* <DEDUP_REMOVED lines=9> */
.L_x_17:


//--------------------- .text._ZN3cub18CUB_300001_SM_10006detail11EmptyKernelIvEEvv --------------------------
	.section	.text._ZN3cub18CUB_300001_SM_10006detail11EmptyKernelIvEEvv,"ax",@progbits
	.align	128
        .global         _ZN3cub18CUB_300001_SM_10006detail11EmptyKernelIvEEvv
        .type           _ZN3cub18CUB_300001_SM_10006detail11EmptyKernelIvEEvv,@function
        .size           _ZN3cub18CUB_300001_SM_10006detail11EmptyKernelIvEEvv,(.L_x_18 - _ZN3cub18CUB_300001_SM_10006detail11EmptyKernelIvEEvv)
        .other          _ZN3cub18CUB_300001_SM_10006detail11EmptyKernelIvEEvv,@"STO_CUDA_ENTRY STV_DEFAULT"
_ZN3cub18CUB_300001_SM_10006detail11EmptyKernelIvEEvv:
.text._ZN3cub18CUB_300001_SM_10006detail11EmptyKernelIvEEvv:
[----:B------:R-:W-:Y:S01]  /*0000*/  LDC R1, c[0x0][0x37c] ;  /* 0x0000df00ff017b82 */ /* 0x000fe20000000800 */
[----:B------:R-:W-:Y:S05]  /*0010*/  EXIT ;  /* 0x000000000000794d */ /* 0x000fea0003800000 */
.L_x_6:
        /* <DEDUP_REMOVED lines=14> */
.L_x_18:


//--------------------- .text._Z2K1PiS_PxS_S_S_S_i --------------------------
	.section	.text._Z2K1PiS_PxS_S_S_S_i,"ax",@progbits
	.align	128
        .global         _Z2K1PiS_PxS_S_S_S_i
        .type           _Z2K1PiS_PxS_S_S_S_i,@function
        .size           _Z2K1PiS_PxS_S_S_S_i,(.L_x_19 - _Z2K1PiS_PxS_S_S_S_i)
        .other          _Z2K1PiS_PxS_S_S_S_i,@"STO_CUDA_ENTRY STV_DEFAULT"
_Z2K1PiS_PxS_S_S_S_i:
.text._Z2K1PiS_PxS_S_S_S_i:
[----:B------:R-:W-:Y:S08]  /*0000*/  LDC R1, c[0x0][0x37c] ;  /* 0x0000df00ff017b82 */ /* 0x000ff00000000800 */
[----:B------:R-:W0:Y:S01]  /*0010*/  LDC.64 R8, c[0x4][RZ] ;  /* 0x01000000ff087b82 */ /* 0x000e220000000a00 */
[----:B------:R-:W0:Y:S07]  /*0020*/  LDCU.64 UR4, c[0x0][0x358] ;  /* 0x00006b00ff0477ac */ /* 0x000e2e0008000a00 */
[----:B------:R-:W1:Y:S01]  /*0030*/  LDC R11, c[0x0][0x3b8] ;  /* 0x0000ee00ff0b7b82 */ /* 0x000e620000000800 */
[----:B0-----:R-:W2:Y:S01]  /*0040*/  LDG.E R10, desc[UR4][R8.64] ;  /* 0x00000004080a7981 */ /* 0x001ea2000c1e1900 */
[----:B-1----:R-:W-:-:S02]  /*0050*/  IABS R6, R11 ;  /* 0x0000000b00067213 */ /* 0x002fc40000000000 */
[----:B------:R-:W-:Y:S02]  /*0060*/  ISETP.GE.AND P2, PT, R11, RZ, PT ;  /* 0x000000ff0b00720c */ /* 0x000fe40003f46270 */
[-C--:B--2---:R-:W-:Y:S02]  /*0070*/  IABS R4, R10.reuse ;  /* 0x0000000a00047213 */ /* 0x084fe40000000000 */
[----:B------:R-:W-:Y:S02]  /*0080*/  IABS R7, R10 ;  /* 0x0000000a00077213 */ /* 0x000fe40000000000 */
[----:B------:R-:W0:Y:S08]  /*0090*/  I2F.RP R0, R4 ;  /* 0x0000000400007306 */ /* 0x000e300000209400 */
[----:B0-----:R-:W0:Y:S02]  /*00a0*/  MUFU.RCP R0, R0 ;  /* 0x0000000000007308 */ /* 0x001e240000001000 */
[----:B0-----:R-:W-:-:S02]  /*00b0*/  VIADD R2, R0, 0xffffffe ;  /* 0x0ffffffe00027836 */ /* 0x001fc40000000000 */
[----:B------:R-:W-:-:S04]  /*00c0*/  IMAD.MOV R0, RZ, RZ, -R7 ;  /* 0x000000ffff007224 */ /* 0x000fc800078e0a07 */
[----:B------:R0:W1:Y:S02]  /*00d0*/  F2I.FTZ.U32.TRUNC.NTZ R3, R2 ;  /* 0x0000000200037305 */ /* 0x000064000021f000 */
[----:B0-----:R-:W-:Y:S02]  /*00e0*/  IMAD.MOV.U32 R2, RZ, RZ, RZ ;  /* 0x000000ffff027224 */ /* 0x001fe400078e00ff */
[----:B-1----:R-:W-:-:S04]  /*00f0*/  IMAD.MOV R5, RZ, RZ, -R3 ;  /* 0x000000ffff057224 */ /* 0x002fc800078e0a03 */
[----:B------:R-:W-:-:S04]  /*0100*/  IMAD R5, R5, R4, RZ ;  /* 0x0000000405057224 */ /* 0x000fc800078e02ff */
[----:B------:R-:W-:-:S06]  /*0110*/  IMAD.HI.U32 R3, R3, R5, R2 ;  /* 0x0000000503037227 */ /* 0x000fcc00078e0002 */
[----:B------:R-:W-:-:S04]  /*0120*/  IMAD.HI.U32 R3, R3, R6, RZ ;  /* 0x0000000603037227 */ /* 0x000fc800078e00ff */
[----:B------:R-:W-:-:S05]  /*0130*/  IMAD R3, R3, R0, R6 ;  /* 0x0000000003037224 */ /* 0x000fca00078e0206 */
[----:B------:R-:W-:-:S13]  /*0140*/  ISETP.GT.U32.AND P0, PT, R4, R3, PT ;  /* 0x000000030400720c */ /* 0x000fda0003f04070 */
[----:B------:R-:W-:Y:S01]  /*0150*/  @!P0 IMAD.IADD R3, R3, 0x1, -R4 ;  /* 0x0000000103038824 */ /* 0x000fe200078e0a04 */
[----:B------:R-:W-:-:S04]  /*0160*/  ISETP.NE.AND P0, PT, R10, RZ, PT ;  /* 0x000000ff0a00720c */ /* 0x000fc80003f05270 */
[----:B------:R-:W-:-:S13]  /*0170*/  ISETP.GT.U32.AND P1, PT, R4, R3, PT ;  /* 0x000000030400720c */ /* 0x000fda0003f24070 */
[----:B------:R-:W-:-:S05]  /*0180*/  @!P1 IMAD.IADD R3, R3, 0x1, -R4 ;  /* 0x0000000103039824 */ /* 0x000fca00078e0a04 */
[----:B------:R-:W-:Y:S02]  /*0190*/  @!P2 IADD3 R3, PT, PT, -R3, RZ, RZ ;  /* 0x000000ff0303a210 */ /* 0x000fe40007ffe1ff */
[----:B------:R-:W-:-:S04]  /*01a0*/  @!P0 LOP3.LUT R3, RZ, R10, RZ, 0x33, !PT ;  /* 0x0000000aff038212 */ /* 0x000fc800078e33ff */
[----:B------:R-:W-:-:S13]  /*01b0*/  ISETP.NE.AND P0, PT, R3, RZ, PT ;  /* 0x000000ff0300720c */ /* 0x000fda0003f05270 */
[----:B------:R-:W-:Y:S05]  /*01c0*/  @!P0 EXIT ;  /* 0x000000000000894d */ /* 0x000fea0003800000 */
[----:B------:R-:W0:Y:S01]  /*01d0*/  S2R R6, SR_CTAID.X ;  /* 0x0000000000067919 */ /* 0x000e220000002500 */
[----:B------:R-:W0:Y:S02]  /*01e0*/  LDC.64 R4, c[0x0][0x380] ;  /* 0x0000e000ff047b82 */ /* 0x000e240000000a00 */
[----:B0-----:R-:W-:-:S06]  /*01f0*/  IMAD.WIDE.U32 R2, R6, 0x4, R4 ;  /* 0x0000000406027825 */ /* 0x001fcc00078e0004 */
[----:B------:R-:W2:Y:S02]  /*0200*/  LDG.E R2, desc[UR4][R2.64] ;  /* 0x0000000402027981 */ /* 0x000ea4000c1e1900 */
[----:B--2---:R-:W-:-:S13]  /*0210*/  ISETP.GE.AND P0, PT, R2, 0x1, PT ;  /* 0x000000010200780c */ /* 0x004fda0003f06270 */
[----:B------:R-:W-:Y:S05]  /*0220*/  @!P0 EXIT ;  /* 0x000000000000894d */ /* 0x000fea0003800000 */
[----:B------:R-:W0:Y:S01]  /*0230*/  S2R R7, SR_TID.X ;  /* 0x0000000000077919 */ /* 0x000e220000002100 */
[----:B------:R-:W1:Y:S01]  /*0240*/  LDC.64 R2, c[0x0][0x390] ;  /* 0x0000e400ff027b82 */ /* 0x000e620000000a00 */
[----:B------:R-:W-:-:S07]  /*0250*/  IMAD.IADD R16, R6, 0x1, R11 ;  /* 0x0000000106107824 */ /* 0x000fce00078e020b */
[----:B------:R-:W2:Y:S01]  /*0260*/  LDC.64 R18, c[0x0][0x3a8] ;  /* 0x0000ea00ff127b82 */ /* 0x000ea20000000a00 */
[----:B-1----:R-:W-:Y:S01]  /*0270*/  IMAD.WIDE.U32 R2, R6, 0x8, R2 ;  /* 0x0000000806027825 */ /* 0x002fe200078e0002 */
[----:B0-----:R-:W-:-:S13]  /*0280*/  ISETP.NE.AND P0, PT, R7, RZ, PT ;  /* 0x000000ff0700720c */ /* 0x001fda0003f05270 */
[----:B------:R-:W-:Y:S02]  /*0290*/  @!P0 IMAD.MOV.U32 R14, RZ, RZ, -0x589c0000 ;  /* 0xa7640000ff0e8424 */ /* 0x000fe400078e00ff */
[----:B------:R-:W-:-:S05]  /*02a0*/  @!P0 IMAD.MOV.U32 R15, RZ, RZ, 0xde0b6b3 ;  /* 0x0de0b6b3ff0f8424 */ /* 0x000fca00078e00ff */
[----:B------:R0:W-:Y:S01]  /*02b0*/  @!P0 STG.E.64 desc[UR4][R2.64], R14 ;  /* 0x0000000e02008986 */ /* 0x0001e2000c101b04 */
[----:B------:R-:W-:Y:S06]  /*02c0*/  BAR.SYNC.DEFER_BLOCKING 0x0 ;  /* 0x0000000000007b1d */ /* 0x000fec0000010000 */
[----:B------:R-:W3:Y:S01]  /*02d0*/  LDG.E R8, desc[UR4][R8.64] ;  /* 0x0000000408087981 */ /* 0x000ee2000c1e1900 */
[----:B0-----:R-:W-:Y:S02]  /*02e0*/  IABS R14, R16 ;  /* 0x00000010000e7213 */ /* 0x001fe40000000000 */
[----:B------:R-:W-:Y:S01]  /*02f0*/  ISETP.GE.AND P2, PT, R16, RZ, PT ;  /* 0x000000ff1000720c */ /* 0x000fe20003f46270 */
[----:B--2---:R-:W-:Y:S01]  /*0300*/  IMAD.WIDE.U32 R24, R6, 0x4, R18 ;  /* 0x0000000406187825 */ /* 0x004fe200078e0012 */
[----:B---3--:R-:W-:-:S04]  /*0310*/  IABS R0, R8 ;  /* 0x0000000800007213 */ /* 0x008fc80000000000 */
[----:B------:R-:W0:Y:S08]  /*0320*/  I2F.RP R10, R0 ;  /* 0x00000000000a7306 */ /* 0x000e300000209400 */
[----:B0-----:R-:W0:Y:S02]  /*0330*/  MUFU.RCP R10, R10 ;  /* 0x0000000a000a7308 */ /* 0x001e240000001000 */
[----:B0-----:R-:W-:-:S06]  /*0340*/  VIADD R12, R10, 0xffffffe ;  /* 0x0ffffffe0a0c7836 */ /* 0x001fcc0000000000 */
[----:B------:R0:W1:Y:S02]  /*0350*/  F2I.FTZ.U32.TRUNC.NTZ R13, R12 ;  /* 0x0000000c000d7305 */ /* 0x000064000021f000 */
[----:B0-----:R-:W-:Y:S02]  /*0360*/  IMAD.MOV.U32 R12, RZ, RZ, RZ ;  /* 0x000000ffff0c7224 */ /* 0x001fe400078e00ff */
[----:B-1----:R-:W-:-:S05]  /*0370*/  IMAD.MOV R17, RZ, RZ, -R13 ;  /* 0x000000ffff117224 */ /* 0x002fca00078e0a0d */
[----:B------:R-:W-:-:S05]  /*0380*/  MOV R11, R17 ;  /* 0x00000011000b7202 */ /* 0x000fca0000000f00 */
[----:B------:R-:W-:Y:S01]  /*0390*/  IMAD R9, R11, R0, RZ ;  /* 0x000000000b097224 */ /* 0x000fe200078e02ff */
[----:B------:R-:W-:-:S03]  /*03a0*/  IABS R11, R8 ;  /* 0x00000008000b7213 */ /* 0x000fc60000000000 */
[----:B------:R-:W-:-:S04]  /*03b0*/  IMAD.HI.U32 R13, R13, R9, R12 ;  /* 0x000000090d0d7227 */ /* 0x000fc800078e000c */
[----:B------:R-:W-:Y:S02]  /*03c0*/  IMAD.MOV R9, RZ, RZ, -R11 ;  /* 0x000000ffff097224 */ /* 0x000fe400078e0a0b */
[----:B------:R-:W-:Y:S01]  /*03d0*/  IMAD.HI.U32 R13, R13, R14, RZ ;  /* 0x0000000e0d0d7227 */ /* 0x000fe200078e00ff */
[----:B------:R-:W0:Y:S03]  /*03e0*/  LDC.64 R10, c[0x0][0x3b0] ;  /* 0x0000ec00ff0a7b82 */ /* 0x000e260000000a00 */
[----:B------:R-:W-:-:S05]  /*03f0*/  IMAD R9, R13, R9, R14 ;  /* 0x000000090d097224 */ /* 0x000fca00078e020e */
[----:B------:R-:W-:-:S13]  /*0400*/  ISETP.GT.U32.AND P0, PT, R0, R9, PT ;  /* 0x000000090000720c */ /* 0x000fda0003f04070 */
[----:B------:R-:W-:Y:S01]  /*0410*/  @!P0 IMAD.IADD R9, R9, 0x1, -R0 ;  /* 0x0000000109098824 */ /* 0x000fe200078e0a00 */
[----:B------:R-:W-:Y:S01]  /*0420*/  ISETP.NE.AND P0, PT, R8, RZ, PT ;  /* 0x000000ff0800720c */ /* 0x000fe20003f05270 */
[----:B------:R-:W-:-:S03]  /*0430*/  IMAD.WIDE.U32 R16, R7, 0x4, R18 ;  /* 0x0000000407107825 */ /* 0x000fc600078e0012 */
[----:B------:R-:W-:Y:S01]  /*0440*/  ISETP.GT.U32.AND P1, PT, R0, R9, PT ;  /* 0x000000090000720c */ /* 0x000fe20003f24070 */
[----:B0-----:R-:W-:Y:S02]  /*0450*/  IMAD.WIDE.U32 R12, R6, 0x4, R10 ;  /* 0x00000004060c7825 */ /* 0x001fe400078e000a */
[----:B------:R-:W2:Y:S10]  /*0460*/  LDG.E R17, desc[UR4][R16.64] ;  /* 0x0000000410117981 */ /* 0x000eb4000c1e1900 */
[----:B------:R-:W-:-:S02]  /*0470*/  @!P1 IMAD.IADD R9, R9, 0x1, -R0 ;  /* 0x0000000109099824 */ /* 0x000fc400078e0a00 */
[----:B------:R-:W-:Y:S01]  /*0480*/  IMAD.WIDE.U32 R26, R7, 0x4, R10 ;  /* 0x00000004071a7825 */ /* 0x000fe200078e000a */
[----:B------:R-:W3:Y:S03]  /*0490*/  LDG.E R0, desc[UR4][R12.64] ;  /* 0x000000040c007981 */ /* 0x000ee6000c1e1900 */
[----:B------:R-:W-:Y:S01]  /*04a0*/  @!P2 IMAD.MOV R9, RZ, RZ, -R9 ;  /* 0x000000ffff09a224 */ /* 0x000fe200078e0a09 */
[----:B------:R-:W-:Y:S02]  /*04b0*/  @!P0 LOP3.LUT R9, RZ, R8, RZ, 0x33, !PT ;  /* 0x00000008ff098212 */ /* 0x000fe400078e33ff */
[----:B------:R-:W2:Y:S03]  /*04c0*/  LDG.E R8, desc[UR4][R24.64] ;  /* 0x0000000418087981 */ /* 0x000ea6000c1e1900 */
[----:B------:R-:W-:-:S04]  /*04d0*/  IMAD.WIDE R18, R9, 0x4, R18 ;  /* 0x0000000409127825 */ /* 0x000fc800078e0212 */
[----:B------:R-:W-:Y:S02]  /*04e0*/  IMAD.WIDE R20, R9, 0x4, R10 ;  /* 0x0000000409147825 */ /* 0x000fe400078e020a */
[----:B------:R-:W3:Y:S04]  /*04f0*/  LDG.E R11, desc[UR4][R26.64] ;  /* 0x000000041a0b7981 */ /* 0x000ee8000c1e1900 */
[----:B------:R-:W4:Y:S04]  /*0500*/  LDG.E R19, desc[UR4][R18.64] ;  /* 0x0000000412137981 */ /* 0x000f28000c1e1900 */
[----:B------:R-:W5:Y:S01]  /*0510*/  LDG.E R21, desc[UR4][R20.64] ;  /* 0x0000000414157981 */ /* 0x000f62000c1e1900 */
[----:B------:R-:W-:Y:S01]  /*0520*/  BSSY.RECONVERGENT B0, `(.L_x_7) ;  /* 0x0000032000007945 */ /* 0x000fe20003800200 */
[----:B------:R-:W-:Y:S01]  /*0530*/  PLOP3.LUT P0, PT, PT, PT, PT, 0x8, 0x80 ;  /* 0x000000000080781c */ /* 0x000fe20003f0e170 */
[--C-:B--2---:R-:W-:Y:S01]  /*0540*/  IMAD.IADD R10, R17, 0x1, -R8.reuse ;  /* 0x00000001110a7824 */ /* 0x104fe200078e0a08 */
[----:B---3--:R-:W-:Y:S01]  /*0550*/  IADD3 R22, PT, PT, -R0, R11, RZ ;  /* 0x0000000b00167210 */ /* 0x008fe20007ffe1ff */
[----:B----4-:R-:W-:-:S02]  /*0560*/  IMAD.IADD R23, R19, 0x1, -R8 ;  /* 0x0000000113177824 */ /* 0x010fc400078e0a08 */
[----:B-----5:R-:W-:Y:S02]  /*0570*/  IMAD.IADD R15, R21, 0x1, -R0 ;  /* 0x00000001150f7824 */ /* 0x020fe400078e0a00 */
[----:B------:R-:W-:-:S04]  /*0580*/  IMAD.WIDE R12, R22, R23, RZ ;  /* 0x00000017160c7225 */ /* 0x000fc800078e02ff */
[----:B------:R-:W-:-:S03]  /*0590*/  IMAD.WIDE R14, R10, R15, RZ ;  /* 0x0000000f0a0e7225 */ /* 0x000fc600078e02ff */
[----:B------:R-:W-:-:S04]  /*05a0*/  ISETP.NE.U32.AND P1, PT, R14, R12, PT ;  /* 0x0000000c0e00720c */ /* 0x000fc80003f25070 */
[----:B------:R-:W-:-:S04]  /*05b0*/  ISETP.NE.AND.EX P1, PT, R15, R13, PT, P1 ;  /* 0x0000000d0f00720c */ /* 0x000fc80003f25310 */
[----:B------:R-:W-:Y:S01]  /*05c0*/  ISETP.EQ.OR P1, PT, R7, R6, P1 ;  /* 0x000000060700720c */ /* 0x000fe20000f22670 */
[----:B------:R-:W-:Y:S02]  /*05d0*/  HFMA2 R13, -RZ, RZ, 0.00035858154296875, -0.418701171875 ;  /* 0x0de0b6b3ff0d7431 */ /* 0x000fe400000001ff */
[----:B------:R-:W-:-:S10]  /*05e0*/  IMAD.MOV.U32 R12, RZ, RZ, -0x589c0000 ;  /* 0xa7640000ff0c7424 */ /* 0x000fd400078e00ff */
[----:B------:R-:W-:Y:S05]  /*05f0*/  @P1 BRA `(.L_x_8) ;  /* 0x0000000000901947 */ /* 0x000fea0003800000 */
[----:B------:R-:W-:-:S06]  /*0600*/  IMAD.WIDE.U32 R14, R7, 0x4, R4 ;  /* 0x00000004070e7825 */ /* 0x000fcc00078e0004 */
[----:B------:R-:W2:Y:S02]  /*0610*/  LDG.E R14, desc[UR4][R14.64] ;  /* 0x000000040e0e7981 */ /* 0x000ea4000c1e1900 */
[----:B--2---:R-:W-:-:S13]  /*0620*/  ISETP.GE.AND P1, PT, R14, 0x1, PT ;  /* 0x000000010e00780c */ /* 0x004fda0003f26270 */
[----:B------:R-:W-:Y:S05]  /*0630*/  @!P1 BRA `(.L_x_8) ;  /* 0x0000000000809947 */ /* 0x000fea0003800000 */
[----:B------:R-:W-:-:S06]  /*0640*/  IMAD.WIDE R4, R9, 0x4, R4 ;  /* 0x0000000409047825 */ /* 0x000fcc00078e0204 */
[----:B------:R-:W2:Y:S02]  /*0650*/  LDG.E R4, desc[UR4][R4.64] ;  /* 0x0000000404047981 */ /* 0x000ea4000c1e1900 */
[----:B--2---:R-:W-:-:S13]  /*0660*/  ISETP.GT.AND P1, PT, R4, RZ, PT ;  /* 0x000000ff0400720c */ /* 0x004fda0003f24270 */
[----:B------:R-:W-:Y:S05]  /*0670*/  @P1 BRA `(.L_x_9) ;  /* 0x0000000000381947 */ /* 0x000fea0003800000 */
[----:B------:R-:W-:-:S13]  /*0680*/  ISETP.NE.AND P1, PT, R23, RZ, PT ;  /* 0x000000ff1700720c */ /* 0x000fda0003f25270 */
[----:B------:R-:W-:Y:S05]  /*0690*/  @P1 BRA `(.L_x_10) ;  /* 0x0000000000181947 */ /* 0x000fea0003800000 */
[CC--:B------:R-:W-:Y:S02]  /*06a0*/  VIMNMX R5, PT, PT, R21.reuse, R11.reuse, !PT ;  /* 0x0000000b15057248 */ /* 0x0c0fe40007fe0100 */
[----:B------:R-:W-:Y:S02]  /*06b0*/  VIMNMX R11, PT, PT, R21, R11, PT ;  /* 0x0000000b150b7248 */ /* 0x000fe40003fe0100 */
[----:B------:R-:W-:-:S04]  /*06c0*/  ISETP.GE.AND P1, PT, R5, R0, PT ;  /* 0x000000000500720c */ /* 0x000fc80003f26270 */
[----:B------:R-:W-:-:S13]  /*06d0*/  ISETP.GT.OR P1, PT, R11, R0, !P1 ;  /* 0x000000000b00720c */ /* 0x000fda0004f24670 */
[----:B------:R-:W-:Y:S05]  /*06e0*/  @P1 BRA `(.L_x_11) ;  /* 0x0000000000401947 */ /* 0x000fea0003800000 */
[----:B------:R-:W-:Y:S05]  /*06f0*/  BRA `(.L_x_8) ;  /* 0x0000000000507947 */ /* 0x000fea0003800000 */
.L_x_10:
[CC--:B------:R-:W-:Y:S02]  /*0700*/  VIMNMX R5, PT, PT, R19.reuse, R17.reuse, !PT ;  /* 0x0000001113057248 */ /* 0x0c0fe40007fe0100 */
[----:B------:R-:W-:Y:S02]  /*0710*/  VIMNMX R17, PT, PT, R19, R17, PT ;  /* 0x0000001113117248 */ /* 0x000fe40003fe0100 */
[----:B------:R-:W-:-:S04]  /*0720*/  ISETP.GE.AND P1, PT, R5, R8, PT ;  /* 0x000000080500720c */ /* 0x000fc80003f26270 */
[----:B------:R-:W-:-:S13]  /*0730*/  ISETP.GT.OR P1, PT, R17, R8, !P1 ;  /* 0x000000081100720c */ /* 0x000fda0004f24670 */
[----:B------:R-:W-:Y:S05]  /*0740*/  @P1 BRA `(.L_x_11) ;  /* 0x0000000000281947 */ /* 0x000fea0003800000 */
[----:B------:R-:W-:Y:S05]  /*0750*/  BRA `(.L_x_8) ;  /* 0x0000000000387947 */ /* 0x000fea0003800000 */
.L_x_9:
[----:B------:R-:W-:Y:S02]  /*0760*/  VIMNMX R14, PT, PT, R21, R0, PT ;  /* 0x00000000150e7248 */ /* 0x000fe40003fe0100 */
[----:B------:R-:W-:Y:S02]  /*0770*/  VIMNMX R4, PT, PT, R19, R8, PT ;  /* 0x0000000813047248 */ /* 0x000fe40003fe0100 */
[----:B------:R-:W-:Y:S02]  /*0780*/  ISETP.GE.AND P1, PT, R11, R14, PT ;  /* 0x0000000e0b00720c */ /* 0x000fe40003f26270 */
[----:B------:R-:W-:Y:S02]  /*0790*/  VIMNMX R8, PT, PT, R19, R8, !PT ;  /* 0x0000000813087248 */ /* 0x000fe40007fe0100 */
[----:B------:R-:W-:Y:S02]  /*07a0*/  ISETP.LT.OR P1, PT, R17, R4, !P1 ;  /* 0x000000041100720c */ /* 0x000fe40004f21670 */
[----:B------:R-:W-:-:S02]  /*07b0*/  VIMNMX R0, PT, PT, R21, R0, !PT ;  /* 0x0000000015007248 */ /* 0x000fc40007fe0100 */
[----:B------:R-:W-:-:S04]  /*07c0*/  ISETP.GT.OR P1, PT, R17, R8, P1 ;  /* 0x000000081100720c */ /* 0x000fc80000f24670 */
[----:B------:R-:W-:-:S13]  /*07d0*/  ISETP.GT.OR P1, PT, R11, R0, P1 ;  /* 0x000000000b00720c */ /* 0x000fda0000f24670 */
[----:B------:R-:W-:Y:S05]  /*07e0*/  @P1 BRA `(.L_x_8) ;  /* 0x0000000000141947 */ /* 0x000fea0003800000 */
.L_x_11:
[----:B------:R-:W-:-:S04]  /*07f0*/  IMAD.WIDE R12, R22, R22, RZ ;  /* 0x00000016160c7225 */ /* 0x000fc800078e02ff */
[----:B------:R-:W-:-:S05]  /*0800*/  IMAD.WIDE R12, R10, R10, R12 ;  /* 0x0000000a0a0c7225 */ /* 0x000fca00078e020c */
[----:B------:R0:W-:Y:S01]  /*0810*/  REDG.E.MIN.S64.STRONG.GPU desc[UR4][R2.64], R12 ;  /* 0x0000000c0200798e */ /* 0x0001e2000c92e704 */
[----:B------:R-:W-:Y:S01]  /*0820*/  PLOP3.LUT P0, PT, PT, PT, PT, 0x80, 0x8 ;  /* 0x000000000008781c */ /* 0x000fe20003f0f070 */
[----:B------:R-:W-:-:S12]  /*0830*/  IMAD.MOV.U32 R9, RZ, RZ, R7 ;  /* 0x000000ffff097224 */ /* 0x000fd800078e0007 */
.L_x_8:
[----:B------:R-:W-:Y:S05]  /*0840*/  BSYNC.RECONVERGENT B0 ;  /* 0x0000000000007941 */ /* 0x000fea0003800200 */
.L_x_7:
[----:B------:R-:W-:Y:S06]  /*0850*/  BAR.SYNC.DEFER_BLOCKING 0x0 ;  /* 0x0000000000007b1d */ /* 0x000fec0000010000 */
[----:B------:R-:W-:Y:S05]  /*0860*/  @!P0 EXIT ;  /* 0x000000000000894d */ /* 0x000fea0003800000 */
[----:B0-----:R-:W2:Y:S02]  /*0870*/  LDG.E.64 R2, desc[UR4][R2.64] ;  /* 0x0000000402027981 */ /* 0x001ea4000c1e1b00 */
[----:B--2---:R-:W-:-:S04]  /*0880*/  ISETP.NE.U32.AND P0, PT, R2, R12, PT ;  /* 0x0000000c0200720c */ /* 0x004fc80003f05070 */
[----:B------:R-:W-:-:S13]  /*0890*/  ISETP.NE.AND.EX P0, PT, R3, R13, PT, P0 ;  /* 0x0000000d0300720c */ /* 0x000fda0003f05300 */
[----:B------:R-:W-:Y:S05]  /*08a0*/  @P0 EXIT ;  /* 0x000000000000094d */ /* 0x000fea0003800000 */
[----:B------:R-:W0:Y:S02]  /*08b0*/  LDC.64 R2, c[0x0][0x3a0] ;  /* 0x0000e800ff027b82 */ /* 0x000e240000000a00 */
[----:B0-----:R-:W-:-:S06]  /*08c0*/  IMAD.WIDE.U32 R6, R6, 0x4, R2 ;  /* 0x0000000406067825 */ /* 0x001fcc00078e0002 */
[----:B------:R-:W0:Y:S01]  /*08d0*/  LDC.64 R2, c[0x0][0x388] ;  /* 0x0000e200ff027b82 */ /* 0x000e220000000a00 */
[----:B------:R-:W2:Y:S01]  /*08e0*/  LDG.E R0, desc[UR4][R6.64] ;  /* 0x0000000406007981 */ /* 0x000ea2000c1e1900 */
[----:B------:R-:W-:Y:S02]  /*08f0*/  IMAD.MOV.U32 R11, RZ, RZ, -0x1 ;  /* 0xffffffffff0b7424 */ /* 0x000fe400078e00ff */
[----:B0-----:R-:W-:-:S04]  /*0900*/  IMAD.WIDE R2, R9, 0x4, R2 ;  /* 0x0000000409027825 */ /* 0x001fc800078e0202 */
[----:B--2---:R-:W-:-:S05]  /*0910*/  VIADD R5, R0, 0x1 ;  /* 0x0000000100057836 */ /* 0x004fca0000000000 */
[----:B------:R-:W-:Y:S04]  /*0920*/  STG.E desc[UR4][R6.64], R5 ;  /* 0x0000000506007986 */ /* 0x000fe8000c101904 */
[----:B------:R-:W-:Y:S01]  /*0930*/  REDG.E.ADD.STRONG.GPU desc[UR4][R2.64], R11 ;  /* 0x0000000b0200798e */ /* 0x000fe2000c12e104 */
[----:B------:R-:W-:Y:S05]  /*0940*/  EXIT ;  /* 0x000000000000794d */ /* 0x000fea0003800000 */
.L_x_12:
        /* <DEDUP_REMOVED lines=11> */
.L_x_19:


//--------------------- .text._Z2K2PiS_S_i        --------------------------
	.section	.text._Z2K2PiS_S_i,"ax",@progbits
	.align	128
        .global         _Z2K2PiS_S_i
        .type           _Z2K2PiS_S_i,@function
        .size           _Z2K2PiS_S_i,(.L_x_20 - _Z2K2PiS_S_i)
        .other          _Z2K2PiS_S_i,@"STO_CUDA_ENTRY STV_DEFAULT"
_Z2K2PiS_S_i:
.text._Z2K2PiS_S_i:
[----:B------:R-:W-:Y:S08]  /*0000*/  LDC R1, c[0x0][0x37c] ;  /* 0x0000df00ff017b82 */ /* 0x000ff00000000800 */
[----:B------:R-:W0:Y:S01]  /*0010*/  LDC.64 R2, c[0x4][RZ] ;  /* 0x01000000ff027b82 */ /* 0x000e220000000a00 */
[----:B------:R-:W0:Y:S07]  /*0020*/  LDCU.64 UR6, c[0x0][0x358] ;  /* 0x00006b00ff0677ac */ /* 0x000e2e0008000a00 */
[----:B------:R-:W1:Y:S01]  /*0030*/  LDC R7, c[0x0][0x398] ;  /* 0x0000e600ff077b82 */ /* 0x000e620000000800 */
[----:B0-----:R-:W2:Y:S01]  /*0040*/  LDG.E R2, desc[UR6][R2.64] ;  /* 0x0000000602027981 */ /* 0x001ea2000c1e1900 */
[----:B-1----:R-:W-:-:S02]  /*0050*/  IABS R8, R7 ;  /* 0x0000000700087213 */ /* 0x002fc40000000000 */
[----:B------:R-:W-:Y:S02]  /*0060*/  ISETP.GE.AND P2, PT, R7, RZ, PT ;  /* 0x000000ff0700720c */ /* 0x000fe40003f46270 */
[----:B--2---:R-:W-:-:S04]  /*0070*/  IABS R6, R2 ;  /* 0x0000000200067213 */ /* 0x004fc80000000000 */
[----:B------:R-:W0:Y:S08]  /*0080*/  I2F.RP R0, R6 ;  /* 0x0000000600007306 */ /* 0x000e300000209400 */
[----:B0-----:R-:W0:Y:S02]  /*0090*/  MUFU.RCP R0, R0 ;  /* 0x0000000000007308 */ /* 0x001e240000001000 */
[----:B0-----:R-:W-:-:S06]  /*00a0*/  VIADD R4, R0, 0xffffffe ;  /* 0x0ffffffe00047836 */ /* 0x001fcc0000000000 */
[----:B------:R0:W1:Y:S02]  /*00b0*/  F2I.FTZ.U32.TRUNC.NTZ R5, R4 ;  /* 0x0000000400057305 */ /* 0x000064000021f000 */
[----:B0-----:R-:W-:Y:S02]  /*00c0*/  IMAD.MOV.U32 R4, RZ, RZ, RZ ;  /* 0x000000ffff047224 */ /* 0x001fe400078e00ff */
[----:B-1----:R-:W-:-:S04]  /*00d0*/  IMAD.MOV R9, RZ, RZ, -R5 ;  /* 0x000000ffff097224 */ /* 0x002fc800078e0a05 */
[----:B------:R-:W-:Y:S01]  /*00e0*/  IMAD R3, R9, R6, RZ ;  /* 0x0000000609037224 */ /* 0x000fe200078e02ff */
[----:B------:R-:W-:-:S03]  /*00f0*/  IABS R9, R2 ;  /* 0x0000000200097213 */ /* 0x000fc60000000000 */
[----:B------:R-:W-:Y:S01]  /*0100*/  IMAD.HI.U32 R5, R5, R3, R4 ;  /* 0x0000000305057227 */ /* 0x000fe200078e0004 */
[----:B------:R-:W-:-:S05]  /*0110*/  IADD3 R0, PT, PT, RZ, -R9, RZ ;  /* 0x80000009ff007210 */ /* 0x000fca0007ffe0ff */
        /* <DEDUP_REMOVED lines=11> */
[----:B------:R-:W0:Y:S01]  /*01d0*/  S2R R7, SR_TID.X ;  /* 0x0000000000077919 */ /* 0x000e220000002100 */
[----:B------:R-:W0:Y:S02]  /*01e0*/  LDC.64 R2, c[0x0][0x380] ;  /* 0x0000e000ff027b82 */ /* 0x000e240000000a00 */
[----:B0-----:R-:W-:-:S05]  /*01f0*/  IMAD.WIDE.U32 R2, R7, 0x4, R2 ;  /* 0x0000000407027825 */ /* 0x001fca00078e0002 */
[----:B------:R-:W2:Y:S02]  /*0200*/  LDG.E R0, desc[UR6][R2.64] ;  /* 0x0000000602007981 */ /* 0x000ea4000c1e1900 */
[----:B--2---:R-:W-:-:S13]  /*0210*/  ISETP.GE.AND P0, PT, R0, 0x1, PT ;  /* 0x000000010000780c */ /* 0x004fda0003f06270 */
[----:B------:R-:W-:Y:S05]  /*0220*/  @!P0 EXIT ;  /* 0x000000000000894d */ /* 0x000fea0003800000 */
[----:B------:R-:W0:Y:S02]  /*0230*/  LDC.64 R4, c[0x0][0x388] ;  /* 0x0000e200ff047b82 */ /* 0x000e240000000a00 */
[----:B0-----:R-:W-:-:S06]  /*0240*/  IMAD.WIDE.U32 R4, R7, 0x4, R4 ;  /* 0x0000000407047825 */ /* 0x001fcc00078e0004 */
[----:B------:R-:W2:Y:S02]  /*0250*/  LDG.E R5, desc[UR6][R4.64] ;  /* 0x0000000604057981 */ /* 0x000ea4000c1e1900 */
[----:B--2---:R-:W-:-:S05]  /*0260*/  IMAD.IADD R7, R0, 0x1, R5 ;  /* 0x0000000100077824 */ /* 0x004fca00078e0205 */
[----:B------:R-:W-:Y:S01]  /*0270*/  ISETP.GT.AND P0, PT, R7, RZ, PT ;  /* 0x000000ff0700720c */ /* 0x000fe20003f04270 */
[----:B------:R0:W-:-:S12]  /*0280*/  STG.E desc[UR6][R2.64], R7 ;  /* 0x0000000702007986 */ /* 0x0001d8000c101906 */
[----:B0-----:R-:W-:Y:S05]  /*0290*/  @P0 EXIT ;  /* 0x000000000000094d */ /* 0x001fea0003800000 */
[----:B------:R-:W0:Y:S01]  /*02a0*/  S2R R0, SR_LANEID ;  /* 0x0000000000007919 */ /* 0x000e220000000000 */
[----:B------:R-:W1:Y:S01]  /*02b0*/  LDC.64 R2, c[0x0][0x390] ;  /* 0x0000e400ff027b82 */ /* 0x000e620000000a00 */
[----:B------:R-:W-:Y:S02]  /*02c0*/  VOTEU.ANY UR4, UPT, PT ;  /* 0x0000000000047886 */ /* 0x000fe400038e0100 */
[----:B------:R-:W-:Y:S02]  /*02d0*/  UFLO.U32 UR5, UR4 ;  /* 0x00000004000572bd */ /* 0x000fe400080e0000 */
[----:B------:R-:W-:-:S06]  /*02e0*/  UPOPC UR4, UR4 ;  /* 0x00000004000472bf */ /* 0x000fcc0008000000 */
[----:B------:R-:W-:Y:S02]  /*02f0*/  IADD3 R5, PT, PT, RZ, -UR4, RZ ;  /* 0x80000004ff057c10 */ /* 0x000fe4000fffe0ff */
[----:B0-----:R-:W-:-:S13]  /*0300*/  ISETP.EQ.U32.AND P0, PT, R0, UR5, PT ;  /* 0x0000000500007c0c */ /* 0x001fda000bf02070 */
[----:B-1----:R-:W-:Y:S01]  /*0310*/  @P0 REDG.E.ADD.STRONG.GPU desc[UR6][R2.64], R5 ;  /* 0x000000050200098e */ /* 0x002fe2000c12e106 */
[----:B------:R-:W-:Y:S05]  /*0320*/  EXIT ;  /* 0x000000000000794d */ /* 0x000fea0003800000 */
.L_x_13:
        /* <DEDUP_REMOVED lines=13> */
.L_x_20:


//--------------------- .text._Z10initializeiPii  --------------------------
	.section	.text._Z10initializeiPii,"ax",@progbits
	.align	128
        .global         _Z10initializeiPii
        .type           _Z10initializeiPii,@function
        .size           _Z10initializeiPii,(.L_x_21 - _Z10initializeiPii)
        .other          _Z10initializeiPii,@"STO_CUDA_ENTRY STV_DEFAULT"
_Z10initializeiPii:
.text._Z10initializeiPii:
[----:B------:R-:W-:Y:S01]  /*0000*/  LDC R1, c[0x0][0x37c] ;  /* 0x0000df00ff017b82 */ /* 0x000fe20000000800 */
[----:B------:R-:W0:Y:S07]  /*0010*/  S2R R7, SR_TID.X ;  /* 0x0000000000077919 */ /* 0x000e2e0000002100 */
[----:B------:R-:W1:Y:S01]  /*0020*/  LDC.64 R4, c[0x0][0x388] ;  /* 0x0000e200ff047b82 */ /* 0x000e620000000a00 */
[----:B------:R-:W2:Y:S07]  /*0030*/  LDCU.64 UR4, c[0x0][0x358] ;  /* 0x00006b00ff0477ac */ /* 0x000eae0008000a00 */
[----:B------:R-:W3:Y:S01]  /*0040*/  LDC R11, c[0x0][0x390] ;  /* 0x0000e400ff0b7b82 */ /* 0x000ee20000000800 */
[C---:B0-----:R-:W-:Y:S01]  /*0050*/  ISETP.NE.AND P0, PT, R7.reuse, RZ, PT ;  /* 0x000000ff0700720c */ /* 0x041fe20003f05270 */
[----:B-1----:R-:W-:-:S12]  /*0060*/  IMAD.WIDE.U32 R4, R7, 0x4, R4 ;  /* 0x0000000407047825 */ /* 0x002fd800078e0004 */
[----:B------:R-:W2:Y:S08]  /*0070*/  @!P0 LDC R9, c[0x0][0x380] ;  /* 0x0000e000ff098b82 */ /* 0x000eb00000000800 */
[----:B------:R-:W2:Y:S02]  /*0080*/  @!P0 LDC.64 R2, c[0x4][RZ] ;  /* 0x01000000ff028b82 */ /* 0x000ea40000000a00 */
[----:B--2---:R-:W-:Y:S04]  /*0090*/  @!P0 STG.E desc[UR4][R2.64], R9 ;  /* 0x0000000902008986 */ /* 0x004fe8000c101904 */
[----:B---3--:R-:W-:Y:S01]  /*00a0*/  STG.E desc[UR4][R4.64], R11 ;  /* 0x0000000b04007986 */ /* 0x008fe2000c101904 */
[----:B------:R-:W-:Y:S05]  /*00b0*/  EXIT ;  /* 0x000000000000794d */ /* 0x000fea0003800000 */
.L_x_14:
        /* <DEDUP_REMOVED lines=12> */
.L_x_21:


//--------------------- .nv.shared.reserved.0     --------------------------
	.section	.nv.shared.reserved.0,"aw",@nobits
	.weak		__nv_reservedSMEM_offset_0_alias
	.size		__nv_reservedSMEM_offset_0_alias, 0, 64
	.other		__nv_reservedSMEM_offset_0_alias,@"STO_CUDA_RESERVED_SHARED STV_DEFAULT"
__nv_reservedSMEM_offset_0_alias:
	.zero		0
	.zero		64


//--------------------- .nv.global                --------------------------
	.section	.nv.global,"aw",@nobits
	.align	4
.nv.global:
	.type		gT,@object
	.size		gT,(_ZN34_INTERNAL_b1cac7d1_4_k_cu_6d108f6f6thrust24THRUST_300001_SM_1000_NS12placeholders3_10E - gT)
gT:
	.zero		4
	.type		_ZN34_INTERNAL_b1cac7d1_4_k_cu_6d108f6f6thrust24THRUST_300001_SM_1000_NS12placeholders3_10E,@object
	.size		_ZN34_INTERNAL_b1cac7d1_4_k_cu_6d108f6f6thrust24THRUST_300001_SM_1000_NS12placeholders3_10E,(_ZN34_INTERNAL_b1cac7d1_4_k_cu_6d108f6f4cuda3std3__419piecewise_constructE - _ZN34_INTERNAL_b1cac7d1_4_k_cu_6d108f6f6thrust24THRUST_300001_SM_1000_NS12placeholders3_10E)
_ZN34_INTERNAL_b1cac7d1_4_k_cu_6d108f6f6thrust24THRUST_300001_SM_1000_NS12placeholders3_10E:
	.zero		1
	.type		_ZN34_INTERNAL_b1cac7d1_4_k_cu_6d108f6f4cuda3std3__419piecewise_constructE,@object
	.size		_ZN34_INTERNAL_b1cac7d1_4_k_cu_6d108f6f4cuda3std3__419piecewise_constructE,(_ZN34_INTERNAL_b1cac7d1_4_k_cu_6d108f6f4cuda3std6ranges3__45__cpo5cdataE - _ZN34_INTERNAL_b1cac7d1_4_k_cu_6d108f6f4cuda3std3__419piecewise_constructE)
_ZN34_INTERNAL_b1cac7d1_4_k_cu_6d108f6f4cuda3std3__419piecewise_constructE:
	.zero		1
	.type		_ZN34_INTERNAL_b1cac7d1_4_k_cu_6d108f6f4cuda3std6ranges3__45__cpo5cdataE,@object
	.size		_ZN34_INTERNAL_b1cac7d1_4_k_cu_6d108f6f4cuda3std6ranges3__45__cpo5cdataE,(_ZN34_INTERNAL_b1cac7d1_4_k_cu_6d108f6f6thrust24THRUST_300001_SM_1000_NS12placeholders2_2E - _ZN34_INTERNAL_b1cac7d1_4_k_cu_6d108f6f4cuda3std6ranges3__45__cpo5cdataE)
_ZN34_INTERNAL_b1cac7d1_4_k_cu_6d108f6f4cuda3std6ranges3__45__cpo5cdataE:
	.zero		1
	.type		_ZN34_INTERNAL_b1cac7d1_4_k_cu_6d108f6f6thrust24THRUST_300001_SM_1000_NS12placeholders2_2E,@object
	.size		_ZN34_INTERNAL_b1cac7d1_4_k_cu_6d108f6f6thrust24THRUST_300001_SM_1000_NS12placeholders2_2E,(_ZN34_INTERNAL_b1cac7d1_4_k_cu_6d108f6f4cuda3std3__45__cpo3endE - _ZN34_INTERNAL_b1cac7d1_4_k_cu_6d108f6f6thrust24THRUST_300001_SM_1000_NS12placeholders2_2E)
_ZN34_INTERNAL_b1cac7d1_4_k_cu_6d108f6f6thrust24THRUST_300001_SM_1000_NS12placeholders2_2E:
	.zero		1
	.type		_ZN34_INTERNAL_b1cac7d1_4_k_cu_6d108f6f4cuda3std3__45__cpo3endE,@object
	.size		_ZN34_INTERNAL_b1cac7d1_4_k_cu_6d108f6f4cuda3std3__45__cpo3endE,(_ZN34_INTERNAL_b1cac7d1_4_k_cu_6d108f6f4cuda3std6ranges3__45__cpo3endE - _ZN34_INTERNAL_b1cac7d1_4_k_cu_6d108f6f4cuda3std3__45__cpo3endE)
_ZN34_INTERNAL_b1cac7d1_4_k_cu_6d108f6f4cuda3std3__45__cpo3endE:
	.zero		1
	.type		_ZN34_INTERNAL_b1cac7d1_4_k_cu_6d108f6f4cuda3std6ranges3__45__cpo3endE,@object
	.size		_ZN34_INTERNAL_b1cac7d1_4_k_cu_6d108f6f4cuda3std6ranges3__45__cpo3endE,(_ZN34_INTERNAL_b1cac7d1_4_k_cu_6d108f6f6thrust24THRUST_300001_SM_1000_NS12placeholders2_6E - _ZN34_INTERNAL_b1cac7d1_4_k_cu_6d108f6f4cuda3std6ranges3__45__cpo3endE)
_ZN34_INTERNAL_b1cac7d1_4_k_cu_6d108f6f4cuda3std6ranges3__45__cpo3endE:
	.zero		1
	.type		_ZN34_INTERNAL_b1cac7d1_4_k_cu_6d108f6f6thrust24THRUST_300001_SM_1000_NS12placeholders2_6E,@object
	.size		_ZN34_INTERNAL_b1cac7d1_4_k_cu_6d108f6f6thrust24THRUST_300001_SM_1000_NS12placeholders2_6E,(_ZN34_INTERNAL_b1cac7d1_4_k_cu_6d108f6f4cuda3std3__45__cpo4rendE - _ZN34_INTERNAL_b1cac7d1_4_k_cu_6d108f6f6thrust24THRUST_300001_SM_1000_NS12placeholders2_6E)
_ZN34_INTERNAL_b1cac7d1_4_k_cu_6d108f6f6thrust24THRUST_300001_SM_1000_NS12placeholders2_6E:
	.zero		1
	.type		_ZN34_INTERNAL_b1cac7d1_4_k_cu_6d108f6f4cuda3std3__45__cpo4rendE,@object
	.size		_ZN34_INTERNAL_b1cac7d1_4_k_cu_6d108f6f4cuda3std3__45__cpo4rendE,(_ZN34_INTERNAL_b1cac7d1_4_k_cu_6d108f6f4cuda3std6ranges3__45__cpo9iter_swapE - _ZN34_INTERNAL_b1cac7d1_4_k_cu_6d108f6f4cuda3std3__45__cpo4rendE)
_ZN34_INTERNAL_b1cac7d1_4_k_cu_6d108f6f4cuda3std3__45__cpo4rendE:
	.zero		1
	.type		_ZN34_INTERNAL_b1cac7d1_4_k_cu_6d108f6f4cuda3std6ranges3__45__cpo9iter_swapE,@object
	.size		_ZN34_INTERNAL_b1cac7d1_4_k_cu_6d108f6f4cuda3std6ranges3__45__cpo9iter_swapE,(_ZN34_INTERNAL_b1cac7d1_4_k_cu_6d108f6f4cuda3std3__48unexpectE - _ZN34_INTERNAL_b1cac7d1_4_k_cu_6d108f6f4cuda3std6ranges3__45__cpo9iter_swapE)
_ZN34_INTERNAL_b1cac7d1_4_k_cu_6d108f6f4cuda3std6ranges3__45__cpo9iter_swapE:
	.zero		1
	.type		_ZN34_INTERNAL_b1cac7d1_4_k_cu_6d108f6f4cuda3std3__48unexpectE,@object
	.size		_ZN34_INTERNAL_b1cac7d1_4_k_cu_6d108f6f4cuda3std3__48unexpectE,(_ZN34_INTERNAL_b1cac7d1_4_k_cu_6d108f6f6thrust24THRUST_300001_SM_1000_NS8cuda_cub3parE - _ZN34_INTERNAL_b1cac7d1_4_k_cu_6d108f6f4cuda3std3__48unexpectE)
_ZN34_INTERNAL_b1cac7d1_4_k_cu_6d108f6f4cuda3std3__48unexpectE:
	.zero		1
	.type		_ZN34_INTERNAL_b1cac7d1_4_k_cu_6d108f6f6thrust24THRUST_300001_SM_1000_NS8cuda_cub3parE,@object
	.size		_ZN34_INTERNAL_b1cac7d1_4_k_cu_6d108f6f6thrust24THRUST_300001_SM_1000_NS8cuda_cub3parE,(_ZN34_INTERNAL_b1cac7d1_4_k_cu_6d108f6f6thrust24THRUST_300001_SM_1000_NS12placeholders2_8E - _ZN34_INTERNAL_b1cac7d1_4_k_cu_6d108f6f6thrust24THRUST_300001_SM_1000_NS8cuda_cub3parE)
_ZN34_INTERNAL_b1cac7d1_4_k_cu_6d108f6f6thrust24THRUST_300001_SM_1000_NS8cuda_cub3parE:
	.zero		1
	.type		_ZN34_INTERNAL_b1cac7d1_4_k_cu_6d108f6f6thrust24THRUST_300001_SM_1000_NS12placeholders2_8E,@object
	.size		_ZN34_INTERNAL_b1cac7d1_4_k_cu_6d108f6f6thrust24THRUST_300001_SM_1000_NS12placeholders2_8E,(_ZN34_INTERNAL_b1cac7d1_4_k_cu_6d108f6f4cuda3std3__45__cpo5crendE - _ZN34_INTERNAL_b1cac7d1_4_k_cu_6d108f6f6thrust24THRUST_300001_SM_1000_NS12placeholders2_8E)
_ZN34_INTERNAL_b1cac7d1_4_k_cu_6d108f6f6thrust24THRUST_300001_SM_1000_NS12placeholders2_8E:
	.zero		1
	.type		_ZN34_INTERNAL_b1cac7d1_4_k_cu_6d108f6f4cuda3std3__45__cpo5crendE,@object
	.size		_ZN34_INTERNAL_b1cac7d1_4_k_cu_6d108f6f4cuda3std3__45__cpo5crendE,(_ZN34_INTERNAL_b1cac7d1_4_k_cu_6d108f6f4cuda3std6ranges3__45__cpo4prevE - _ZN34_INTERNAL_b1cac7d1_4_k_cu_6d108f6f4cuda3std3__45__cpo5crendE)
_ZN34_INTERNAL_b1cac7d1_4_k_cu_6d108f6f4cuda3std3__45__cpo5crendE:
	.zero		1
	.type		_ZN34_INTERNAL_b1cac7d1_4_k_cu_6d108f6f4cuda3std6ranges3__45__cpo4prevE,@object
	.size		_ZN34_INTERNAL_b1cac7d1_4_k_cu_6d108f6f4cuda3std6ranges3__45__cpo4prevE,(_ZN34_INTERNAL_b1cac7d1_4_k_cu_6d108f6f6thrust24THRUST_300001_SM_1000_NS6system6detail10sequential3seqE - _ZN34_INTERNAL_b1cac7d1_4_k_cu_6d108f6f4cuda3std6ranges3__45__cpo4prevE)
_ZN34_INTERNAL_b1cac7d1_4_k_cu_6d108f6f4cuda3std6ranges3__45__cpo4prevE:
	.zero		1
	.type		_ZN34_INTERNAL_b1cac7d1_4_k_cu_6d108f6f6thrust24THRUST_300001_SM_1000_NS6system6detail10sequential3seqE,@object
	.size		_ZN34_INTERNAL_b1cac7d1_4_k_cu_6d108f6f6thrust24THRUST_300001_SM_1000_NS6system6detail10sequential3seqE,(_ZN34_INTERNAL_b1cac7d1_4_k_cu_6d108f6f4cuda3std6ranges3__45__cpo9iter_moveE - _ZN34_INTERNAL_b1cac7d1_4_k_cu_6d108f6f6thrust24THRUST_300001_SM_1000_NS6system6detail10sequential3seqE)
_ZN34_INTERNAL_b1cac7d1_4_k_cu_6d108f6f6thrust24THRUST_300001_SM_1000_NS6system6detail10sequential3seqE:
	.zero		1
	.type		_ZN34_INTERNAL_b1cac7d1_4_k_cu_6d108f6f4cuda3std6ranges3__45__cpo9iter_moveE,@object
	.size		_ZN34_INTERNAL_b1cac7d1_4_k_cu_6d108f6f4cuda3std6ranges3__45__cpo9iter_moveE,(_ZN34_INTERNAL_b1cac7d1_4_k_cu_6d108f6f6thrust24THRUST_300001_SM_1000_NS12placeholders2_4E - _ZN34_INTERNAL_b1cac7d1_4_k_cu_6d108f6f4cuda3std6ranges3__45__cpo9iter_moveE)
_ZN34_INTERNAL_b1cac7d1_4_k_cu_6d108f6f4cuda3std6ranges3__45__cpo9iter_moveE:
	.zero		1
	.type		_ZN34_INTERNAL_b1cac7d1_4_k_cu_6d108f6f6thrust24THRUST_300001_SM_1000_NS12placeholders2_4E,@object
	.size		_ZN34_INTERNAL_b1cac7d1_4_k_cu_6d108f6f6thrust24THRUST_300001_SM_1000_NS12placeholders2_4E,(_ZN34_INTERNAL_b1cac7d1_4_k_cu_6d108f6f4cuda3std3__45__cpo4cendE - _ZN34_INTERNAL_b1cac7d1_4_k_cu_6d108f6f6thrust24THRUST_300001_SM_1000_NS12placeholders2_4E)
_ZN34_INTERNAL_b1cac7d1_4_k_cu_6d108f6f6thrust24THRUST_300001_SM_1000_NS12placeholders2_4E:
	.zero		1
	.type		_ZN34_INTERNAL_b1cac7d1_4_k_cu_6d108f6f4cuda3std3__45__cpo4cendE,@object
	.size		_ZN34_INTERNAL_b1cac7d1_4_k_cu_6d108f6f4cuda3std3__45__cpo4cendE,(_ZN34_INTERNAL_b1cac7d1_4_k_cu_6d108f6f4cuda3std6ranges3__45__cpo4cendE - _ZN34_INTERNAL_b1cac7d1_4_k_cu_6d108f6f4cuda3std3__45__cpo4cendE)
_ZN34_INTERNAL_b1cac7d1_4_k_cu_6d108f6f4cuda3std3__45__cpo4cendE:
	.zero		1
	.type		_ZN34_INTERNAL_b1cac7d1_4_k_cu_6d108f6f4cuda3std6ranges3__45__cpo4cendE,@object
	.size		_ZN34_INTERNAL_b1cac7d1_4_k_cu_6d108f6f4cuda3std6ranges3__45__cpo4cendE,(_ZN34_INTERNAL_b1cac7d1_4_k_cu_6d108f6f4cuda3std3__420unreachable_sentinelE - _ZN34_INTERNAL_b1cac7d1_4_k_cu_6d108f6f4cuda3std6ranges3__45__cpo4cendE)
_ZN34_INTERNAL_b1cac7d1_4_k_cu_6d108f6f4cuda3std6ranges3__45__cpo4cendE:
	.zero		1
	.type		_ZN34_INTERNAL_b1cac7d1_4_k_cu_6d108f6f4cuda3std3__420unreachable_sentinelE,@object
	.size		_ZN34_INTERNAL_b1cac7d1_4_k_cu_6d108f6f4cuda3std3__420unreachable_sentinelE,(_ZN34_INTERNAL_b1cac7d1_4_k_cu_6d108f6f4cuda3std6ranges3__45__cpo5ssizeE - _ZN34_INTERNAL_b1cac7d1_4_k_cu_6d108f6f4cuda3std3__420unreachable_sentinelE)
_ZN34_INTERNAL_b1cac7d1_4_k_cu_6d108f6f4cuda3std3__420unreachable_sentinelE:
	.zero		1
	.type		_ZN34_INTERNAL_b1cac7d1_4_k_cu_6d108f6f4cuda3std6ranges3__45__cpo5ssizeE,@object
	.size		_ZN34_INTERNAL_b1cac7d1_4_k_cu_6d108f6f4cuda3std6ranges3__45__cpo5ssizeE,(_ZN34_INTERNAL_b1cac7d1_4_k_cu_6d108f6f6thrust24THRUST_300001_SM_1000_NS3seqE - _ZN34_INTERNAL_b1cac7d1_4_k_cu_6d108f6f4cuda3std6ranges3__45__cpo5ssizeE)
_ZN34_INTERNAL_b1cac7d1_4_k_cu_6d108f6f4cuda3std6ranges3__45__cpo5ssizeE:
	.zero		1
	.type		_ZN34_INTERNAL_b1cac7d1_4_k_cu_6d108f6f6thrust24THRUST_300001_SM_1000_NS3seqE,@object
	.size		_ZN34_INTERNAL_b1cac7d1_4_k_cu_6d108f6f6thrust24THRUST_300001_SM_1000_NS3seqE,(_ZN34_INTERNAL_b1cac7d1_4_k_cu_6d108f6f4cuda3std3__48in_placeE - _ZN34_INTERNAL_b1cac7d1_4_k_cu_6d108f6f6thrust24THRUST_300001_SM_1000_NS3seqE)
_ZN34_INTERNAL_b1cac7d1_4_k_cu_6d108f6f6thrust24THRUST_300001_SM_1000_NS3seqE:
	.zero		1
	.type		_ZN34_INTERNAL_b1cac7d1_4_k_cu_6d108f6f4cuda3std3__48in_placeE,@object
	.size		_ZN34_INTERNAL_b1cac7d1_4_k_cu_6d108f6f4cuda3std3__48in_placeE,(_ZN34_INTERNAL_b1cac7d1_4_k_cu_6d108f6f4cuda3std6ranges3__45__cpo4sizeE - _ZN34_INTERNAL_b1cac7d1_4_k_cu_6d108f6f4cuda3std3__48in_placeE)
_ZN34_INTERNAL_b1cac7d1_4_k_cu_6d108f6f4cuda3std3__48in_placeE:
	.zero		1
	.type		_ZN34_INTERNAL_b1cac7d1_4_k_cu_6d108f6f4cuda3std6ranges3__45__cpo4sizeE,@object
	.size		_ZN34_INTERNAL_b1cac7d1_4_k_cu_6d108f6f4cuda3std6ranges3__45__cpo4sizeE,(_ZN34_INTERNAL_b1cac7d1_4_k_cu_6d108f6f6thrust24THRUST_300001_SM_1000_NS12placeholders2_3E - _ZN34_INTERNAL_b1cac7d1_4_k_cu_6d108f6f4cuda3std6ranges3__45__cpo4sizeE)
_ZN34_INTERNAL_b1cac7d1_4_k_cu_6d108f6f4cuda3std6ranges3__45__cpo4sizeE:
	.zero		1
	.type		_ZN34_INTERNAL_b1cac7d1_4_k_cu_6d108f6f6thrust24THRUST_300001_SM_1000_NS12placeholders2_3E,@object
	.size		_ZN34_INTERNAL_b1cac7d1_4_k_cu_6d108f6f6thrust24THRUST_300001_SM_1000_NS12placeholders2_3E,(_ZN34_INTERNAL_b1cac7d1_4_k_cu_6d108f6f4cuda3std3__45__cpo6cbeginE - _ZN34_INTERNAL_b1cac7d1_4_k_cu_6d108f6f6thrust24THRUST_300001_SM_1000_NS12placeholders2_3E)
_ZN34_INTERNAL_b1cac7d1_4_k_cu_6d108f6f6thrust24THRUST_300001_SM_1000_NS12placeholders2_3E:
	.zero		1
	.type		_ZN34_INTERNAL_b1cac7d1_4_k_cu_6d108f6f4cuda3std3__45__cpo6cbeginE,@object
	.size		_ZN34_INTERNAL_b1cac7d1_4_k_cu_6d108f6f4cuda3std3__45__cpo6cbeginE,(_ZN34_INTERNAL_b1cac7d1_4_k_cu_6d108f6f4cuda3std6ranges3__45__cpo6cbeginE - _ZN34_INTERNAL_b1cac7d1_4_k_cu_6d108f6f4cuda3std3__45__cpo6cbeginE)
_ZN34_INTERNAL_b1cac7d1_4_k_cu_6d108f6f4cuda3std3__45__cpo6cbeginE:
	.zero		1
	.type		_ZN34_INTERNAL_b1cac7d1_4_k_cu_6d108f6f4cuda3std6ranges3__45__cpo6cbeginE,@object
	.size		_ZN34_INTERNAL_b1cac7d1_4_k_cu_6d108f6f4cuda3std6ranges3__45__cpo6cbeginE,(_ZN34_INTERNAL_b1cac7d1_4_k_cu_6d108f6f6thrust24THRUST_300001_SM_1000_NS12placeholders2_7E - _ZN34_INTERNAL_b1cac7d1_4_k_cu_6d108f6f4cuda3std6ranges3__45__cpo6cbeginE)
_ZN34_INTERNAL_b1cac7d1_4_k_cu_6d108f6f4cuda3std6ranges3__45__cpo6cbeginE:
	.zero		1
	.type		_ZN34_INTERNAL_b1cac7d1_4_k_cu_6d108f6f6thrust24THRUST_300001_SM_1000_NS12placeholders2_7E,@object
	.size		_ZN34_INTERNAL_b1cac7d1_4_k_cu_6d108f6f6thrust24THRUST_300001_SM_1000_NS12placeholders2_7E,(_ZN34_INTERNAL_b1cac7d1_4_k_cu_6d108f6f4cuda3std3__45__cpo7crbeginE - _ZN34_INTERNAL_b1cac7d1_4_k_cu_6d108f6f6thrust24THRUST_300001_SM_1000_NS12placeholders2_7E)
_ZN34_INTERNAL_b1cac7d1_4_k_cu_6d108f6f6thrust24THRUST_300001_SM_1000_NS12placeholders2_7E:
	.zero		1
	.type		_ZN34_INTERNAL_b1cac7d1_4_k_cu_6d108f6f4cuda3std3__45__cpo7crbeginE,@object
	.size		_ZN34_INTERNAL_b1cac7d1_4_k_cu_6d108f6f4cuda3std3__45__cpo7crbeginE,(_ZN34_INTERNAL_b1cac7d1_4_k_cu_6d108f6f4cuda3std6ranges3__45__cpo4nextE - _ZN34_INTERNAL_b1cac7d1_4_k_cu_6d108f6f4cuda3std3__45__cpo7crbeginE)
_ZN34_INTERNAL_b1cac7d1_4_k_cu_6d108f6f4cuda3std3__45__cpo7crbeginE:
	.zero		1
	.type		_ZN34_INTERNAL_b1cac7d1_4_k_cu_6d108f6f4cuda3std6ranges3__45__cpo4nextE,@object
	.size		_ZN34_INTERNAL_b1cac7d1_4_k_cu_6d108f6f4cuda3std6ranges3__45__cpo4nextE,(_ZN34_INTERNAL_b1cac7d1_4_k_cu_6d108f6f4cuda3std6ranges3__45__cpo4swapE - _ZN34_INTERNAL_b1cac7d1_4_k_cu_6d108f6f4cuda3std6ranges3__45__cpo4nextE)
_ZN34_INTERNAL_b1cac7d1_4_k_cu_6d108f6f4cuda3std6ranges3__45__cpo4nextE:
	.zero		1
	.type		_ZN34_INTERNAL_b1cac7d1_4_k_cu_6d108f6f4cuda3std6ranges3__45__cpo4swapE,@object
	.size		_ZN34_INTERNAL_b1cac7d1_4_k_cu_6d108f6f4cuda3std6ranges3__45__cpo4swapE,(_ZN34_INTERNAL_b1cac7d1_4_k_cu_6d108f6f6thrust24THRUST_300001_SM_1000_NS8cuda_cub10par_nosyncE - _ZN34_INTERNAL_b1cac7d1_4_k_cu_6d108f6f4cuda3std6ranges3__45__cpo4swapE)
_ZN34_INTERNAL_b1cac7d1_4_k_cu_6d108f6f4cuda3std6ranges3__45__cpo4swapE:
	.zero		1
	.type		_ZN34_INTERNAL_b1cac7d1_4_k_cu_6d108f6f6thrust24THRUST_300001_SM_1000_NS8cuda_cub10par_nosyncE,@object
	.size		_ZN34_INTERNAL_b1cac7d1_4_k_cu_6d108f6f6thrust24THRUST_300001_SM_1000_NS8cuda_cub10par_nosyncE,(_ZN34_INTERNAL_b1cac7d1_4_k_cu_6d108f6f6thrust24THRUST_300001_SM_1000_NS12placeholders2_9E - _ZN34_INTERNAL_b1cac7d1_4_k_cu_6d108f6f6thrust24THRUST_300001_SM_1000_NS8cuda_cub10par_nosyncE)
_ZN34_INTERNAL_b1cac7d1_4_k_cu_6d108f6f6thrust24THRUST_300001_SM_1000_NS8cuda_cub10par_nosyncE:
	.zero		1
	.type		_ZN34_INTERNAL_b1cac7d1_4_k_cu_6d108f6f6thrust24THRUST_300001_SM_1000_NS12placeholders2_9E,@object
	.size		_ZN34_INTERNAL_b1cac7d1_4_k_cu_6d108f6f6thrust24THRUST_300001_SM_1000_NS12placeholders2_9E,(_ZN34_INTERNAL_b1cac7d1_4_k_cu_6d108f6f4cuda3std3__436_GLOBAL__N__b1cac7d1_4_k_cu_6d108f6f6ignoreE - _ZN34_INTERNAL_b1cac7d1_4_k_cu_6d108f6f6thrust24THRUST_300001_SM_1000_NS12placeholders2_9E)
_ZN34_INTERNAL_b1cac7d1_4_k_cu_6d108f6f6thrust24THRUST_300001_SM_1000_NS12placeholders2_9E:
	.zero		1
	.type		_ZN34_INTERNAL_b1cac7d1_4_k_cu_6d108f6f4cuda3std3__436_GLOBAL__N__b1cac7d1_4_k_cu_6d108f6f6ignoreE,@object
	.size		_ZN34_INTERNAL_b1cac7d1_4_k_cu_6d108f6f4cuda3std3__436_GLOBAL__N__b1cac7d1_4_k_cu_6d108f6f6ignoreE,(_ZN34_INTERNAL_b1cac7d1_4_k_cu_6d108f6f4cuda3std6ranges3__45__cpo4dataE - _ZN34_INTERNAL_b1cac7d1_4_k_cu_6d108f6f4cuda3std3__436_GLOBAL__N__b1cac7d1_4_k_cu_6d108f6f6ignoreE)
_ZN34_INTERNAL_b1cac7d1_4_k_cu_6d108f6f4cuda3std3__436_GLOBAL__N__b1cac7d1_4_k_cu_6d108f6f6ignoreE:
	.zero		1
	.type		_ZN34_INTERNAL_b1cac7d1_4_k_cu_6d108f6f4cuda3std6ranges3__45__cpo4dataE,@object
	.size		_ZN34_INTERNAL_b1cac7d1_4_k_cu_6d108f6f4cuda3std6ranges3__45__cpo4dataE,(_ZN34_INTERNAL_b1cac7d1_4_k_cu_6d108f6f6thrust24THRUST_300001_SM_1000_NS12placeholders2_1E - _ZN34_INTERNAL_b1cac7d1_4_k_cu_6d108f6f4cuda3std6ranges3__45__cpo4dataE)
_ZN34_INTERNAL_b1cac7d1_4_k_cu_6d108f6f4cuda3std6ranges3__45__cpo4dataE:
	.zero		1
	.type		_ZN34_INTERNAL_b1cac7d1_4_k_cu_6d108f6f6thrust24THRUST_300001_SM_1000_NS12placeholders2_1E,@object
	.size		_ZN34_INTERNAL_b1cac7d1_4_k_cu_6d108f6f6thrust24THRUST_300001_SM_1000_NS12placeholders2_1E,(_ZN34_INTERNAL_b1cac7d1_4_k_cu_6d108f6f4cuda3std3__45__cpo5beginE - _ZN34_INTERNAL_b1cac7d1_4_k_cu_6d108f6f6thrust24THRUST_300001_SM_1000_NS12placeholders2_1E)
_ZN34_INTERNAL_b1cac7d1_4_k_cu_6d108f6f6thrust24THRUST_300001_SM_1000_NS12placeholders2_1E:
	.zero		1
	.type		_ZN34_INTERNAL_b1cac7d1_4_k_cu_6d108f6f4cuda3std3__45__cpo5beginE,@object
	.size		_ZN34_INTERNAL_b1cac7d1_4_k_cu_6d108f6f4cuda3std3__45__cpo5beginE,(_ZN34_INTERNAL_b1cac7d1_4_k_cu_6d108f6f4cuda3std6ranges3__45__cpo5beginE - _ZN34_INTERNAL_b1cac7d1_4_k_cu_6d108f6f4cuda3std3__45__cpo5beginE)
_ZN34_INTERNAL_b1cac7d1_4_k_cu_6d108f6f4cuda3std3__45__cpo5beginE:
	.zero		1
	.type		_ZN34_INTERNAL_b1cac7d1_4_k_cu_6d108f6f4cuda3std6ranges3__45__cpo5beginE,@object
	.size		_ZN34_INTERNAL_b1cac7d1_4_k_cu_6d108f6f4cuda3std6ranges3__45__cpo5beginE,(_ZN34_INTERNAL_b1cac7d1_4_k_cu_6d108f6f6thrust24THRUST_300001_SM_1000_NS12placeholders2_5E - _ZN34_INTERNAL_b1cac7d1_4_k_cu_6d108f6f4cuda3std6ranges3__45__cpo5beginE)
_ZN34_INTERNAL_b1cac7d1_4_k_cu_6d108f6f4cuda3std6ranges3__45__cpo5beginE:
	.zero		1
	.type		_ZN34_INTERNAL_b1cac7d1_4_k_cu_6d108f6f6thrust24THRUST_300001_SM_1000_NS12placeholders2_5E,@object
	.size		_ZN34_INTERNAL_b1cac7d1_4_k_cu_6d108f6f6thrust24THRUST_300001_SM_1000_NS12placeholders2_5E,(_ZN34_INTERNAL_b1cac7d1_4_k_cu_6d108f6f4cuda3std3__45__cpo6rbeginE - _ZN34_INTERNAL_b1cac7d1_4_k_cu_6d108f6f6thrust24THRUST_300001_SM_1000_NS12placeholders2_5E)
_ZN34_INTERNAL_b1cac7d1_4_k_cu_6d108f6f6thrust24THRUST_300001_SM_1000_NS12placeholders2_5E:
	.zero		1
	.type		_ZN34_INTERNAL_b1cac7d1_4_k_cu_6d108f6f4cuda3std3__45__cpo6rbeginE,@object
	.size		_ZN34_INTERNAL_b1cac7d1_4_k_cu_6d108f6f4cuda3std3__45__cpo6rbeginE,(_ZN34_INTERNAL_b1cac7d1_4_k_cu_6d108f6f4cuda3std6ranges3__45__cpo7advanceE - _ZN34_INTERNAL_b1cac7d1_4_k_cu_6d108f6f4cuda3std3__45__cpo6rbeginE)
_ZN34_INTERNAL_b1cac7d1_4_k_cu_6d108f6f4cuda3std3__45__cpo6rbeginE:
	.zero		1
	.type		_ZN34_INTERNAL_b1cac7d1_4_k_cu_6d108f6f4cuda3std6ranges3__45__cpo7advanceE,@object
	.size		_ZN34_INTERNAL_b1cac7d1_4_k_cu_6d108f6f4cuda3std6ranges3__45__cpo7advanceE,(_ZN34_INTERNAL_b1cac7d1_4_k_cu_6d108f6f4cuda3std3__47nulloptE - _ZN34_INTERNAL_b1cac7d1_4_k_cu_6d108f6f4cuda3std6ranges3__45__cpo7advanceE)
_ZN34_INTERNAL_b1cac7d1_4_k_cu_6d108f6f4cuda3std6ranges3__45__cpo7advanceE:
	.zero		1
	.type		_ZN34_INTERNAL_b1cac7d1_4_k_cu_6d108f6f4cuda3std3__47nulloptE,@object
	.size		_ZN34_INTERNAL_b1cac7d1_4_k_cu_6d108f6f4cuda3std3__47nulloptE,(_ZN34_INTERNAL_b1cac7d1_4_k_cu_6d108f6f4cuda3std6ranges3__45__cpo8distanceE - _ZN34_INTERNAL_b1cac7d1_4_k_cu_6d108f6f4cuda3std3__47nulloptE)
_ZN34_INTERNAL_b1cac7d1_4_k_cu_6d108f6f4cuda3std3__47nulloptE:
	.zero		1
	.type		_ZN34_INTERNAL_b1cac7d1_4_k_cu_6d108f6f4cuda3std6ranges3__45__cpo8distanceE,@object
	.size		_ZN34_INTERNAL_b1cac7d1_4_k_cu_6d108f6f4cuda3std6ranges3__45__cpo8distanceE,(.L_29 - _ZN34_INTERNAL_b1cac7d1_4_k_cu_6d108f6f4cuda3std6ranges3__45__cpo8distanceE)
_ZN34_INTERNAL_b1cac7d1_4_k_cu_6d108f6f4cuda3std6ranges3__45__cpo8distanceE:
	.zero		1
.L_29:


//--------------------- .nv.constant0._ZN3cub18CUB_300001_SM_10006detail8for_each13static_kernelINS2_12policy_hub_t12policy_500_tElN6thrust24THRUST_300001_SM_1000_NS8cuda_cub6__fill7functorINS7_6detail15normal_iteratorINS7_10device_ptrIiEEEEiEEEEvT0_T1_ --------------------------
	.section	.nv.constant0._ZN3cub18CUB_300001_SM_10006detail8for_each13static_kernelINS2_12policy_hub_t12policy_500_tElN6thrust24THRUST_300001_SM_1000_NS8cuda_cub6__fill7functorINS7_6detail15normal_iteratorINS7_10device_ptrIiEEEEiEEEEvT0_T1_,"a",@progbits
	.sectionflags	@""
	.align	4
.nv.constant0._ZN3cub18CUB_300001_SM_10006detail8for_each13static_kernelINS2_12policy_hub_t12policy_500_tElN6thrust24THRUST_300001_SM_1000_NS8cuda_cub6__fill7functorINS7_6detail15normal_iteratorINS7_10device_ptrIiEEEEiEEEEvT0_T1_:
	.zero		920


//--------------------- .nv.constant0._ZN3cub18CUB_300001_SM_10006detail8for_each13static_kernelINS2_12policy_hub_t12policy_500_tEmN6thrust24THRUST_300001_SM_1000_NS8cuda_cub20__uninitialized_fill7functorINS7_10device_ptrIxEExEEEEvT0_T1_ --------------------------
	.section	.nv.constant0._ZN3cub18CUB_300001_SM_10006detail8for_each13static_kernelINS2_12policy_hub_t12policy_500_tEmN6thrust24THRUST_300001_SM_1000_NS8cuda_cub20__uninitialized_fill7functorINS7_10device_ptrIxEExEEEEvT0_T1_,"a",@progbits
	.sectionflags	@""
	.align	4
.nv.constant0._ZN3cub18CUB_300001_SM_10006detail8for_each13static_kernelINS2_12policy_hub_t12policy_500_tEmN6thrust24THRUST_300001_SM_1000_NS8cuda_cub20__uninitialized_fill7functorINS7_10device_ptrIxEExEEEEvT0_T1_:
	.zero		920


//--------------------- .nv.constant0._ZN3cub18CUB_300001_SM_10006detail8for_each13static_kernelINS2_12policy_hub_t12policy_500_tEmN6thrust24THRUST_300001_SM_1000_NS8cuda_cub20__uninitialized_fill7functorINS7_10device_ptrIiEEiEEEEvT0_T1_ --------------------------
	.section	.nv.constant0._ZN3cub18CUB_300001_SM_10006detail8for_each13static_kernelINS2_12policy_hub_t12policy_500_tEmN6thrust24THRUST_300001_SM_1000_NS8cuda_cub20__uninitialized_fill7functorINS7_10device_ptrIiEEiEEEEvT0_T1_,"a",@progbits
	.sectionflags	@""
	.align	4
.nv.constant0._ZN3cub18CUB_300001_SM_10006detail8for_each13static_kernelINS2_12policy_hub_t12policy_500_tEmN6thrust24THRUST_300001_SM_1000_NS8cuda_cub20__uninitialized_fill7functorINS7_10device_ptrIiEEiEEEEvT0_T1_:
	.zero		920


//--------------------- .nv.constant0._ZN3cub18CUB_300001_SM_10006detail11EmptyKernelIvEEvv --------------------------
	.section	.nv.constant0._ZN3cub18CUB_300001_SM_10006detail11EmptyKernelIvEEvv,"a",@progbits
	.sectionflags	@""
	.align	4
.nv.constant0._ZN3cub18CUB_300001_SM_10006detail11EmptyKernelIvEEvv:
	.zero		896


//--------------------- .nv.constant0._Z2K1PiS_PxS_S_S_S_i --------------------------
	.section	.nv.constant0._Z2K1PiS_PxS_S_S_S_i,"a",@progbits
	.sectionflags	@""
	.align	4
.nv.constant0._Z2K1PiS_PxS_S_S_S_i:
	.zero		956


//--------------------- .nv.constant0._Z2K2PiS_S_i --------------------------
	.section	.nv.constant0._Z2K2PiS_S_i,"a",@progbits
	.sectionflags	@""
	.align	4
.nv.constant0._Z2K2PiS_S_i:
	.zero		924


//--------------------- .nv.constant0._Z10initializeiPii --------------------------
	.section	.nv.constant0._Z10initializeiPii,"a",@progbits
	.sectionflags	@""
	.align	4
.nv.constant0._Z10initializeiPii:
	.zero		916


//--------------------- SYMBOLS --------------------------

	.type		.nv.reservedSmem.offset0,@object
	.size		.nv.reservedSmem.offset0,0x4
